	.target	sm_100a

	.elftype	@"ET_EXEC"


//--------------------- .note.nv.tkinfo           --------------------------
	.section	.note.nv.tkinfo,"",@"SHT_NOTE"
	.sectionflags	@"SHF_NOTE_NV_TKINFO"
	.tkinfo
        /*0018*/ 	.word	0x00000081
        /*0030*/ 	.string	""
        /*0030*/ 	.string	"ptxas-blackwell"
        /*0030*/ 	.string	"Cuda compilation tools, release 12.9, V12.9.86"
        /*0030*/ 	.string	"Build cuda_12.9.r12.9/compiler.36037853_0"
        /*0030*/ 	.string	"-v  -suppress-debug-info  -lineinfo  -arch sm_100a "



//--------------------- .note.nv.cuver            --------------------------
	.section	.note.nv.cuver,"",@"SHT_NOTE"
	.sectionflags	@"SHF_NOTE_NV_CUVER"
        /*0018*/ 	.short	0x0001
        /*001a*/ 	.short	0x0064
        /*001c*/ 	.short	0x0001
        /*001e*/ 	.short	0x0000
        /*0020*/ 	.short	0x0001
        /*0022*/ 	.short	0x0000


//--------------------- .nv.info                  --------------------------
	.section	.nv.info,"",@"SHT_CUDA_INFO"
	.align	4


	//----- nvinfo : EIATTR_REGCOUNT
	.align		4
        /*0000*/ 	.byte	0x04, 0x2f
        /*0002*/ 	.short	(.L_4 - .L_3)
	.align		4
.L_3:
        /*0004*/ 	.word	index@(gluon_tcgen05)
        /*0008*/ 	.word	0x00000047


	//----- nvinfo : EIATTR_FRAME_SIZE
	.align		4
.L_4:
        /*000c*/ 	.byte	0x04, 0x11
        /*000e*/ 	.short	(.L_6 - .L_5)
	.align		4
.L_5:
        /*0010*/ 	.word	index@($__internal_2_$__cuda_sm10x_tcgen05_guardrail_trap_unallocated_columns_being_dealloced)
        /*0014*/ 	.word	0x00000000


	//----- nvinfo : EIATTR_FRAME_SIZE
	.align		4
.L_6:
        /*0018*/ 	.byte	0x04, 0x11
        /*001a*/ 	.short	(.L_8 - .L_7)
	.align		4
.L_7:
        /*001c*/ 	.word	index@($__internal_1_$__cuda_sm10x_tcgen05_guardrail_trap_phase_invalid_during_alloc)
        /*0020*/ 	.word	0x00000000


	//----- nvinfo : EIATTR_FRAME_SIZE
	.align		4
.L_8:
        /*0024*/ 	.byte	0x04, 0x11
        /*0026*/ 	.short	(.L_10 - .L_9)
	.align		4
.L_9:
        /*0028*/ 	.word	index@($__internal_0_$__cuda_sm10x_tcgen05_guardrail_trap_col_being_dealloced_not_returned_by_alloc)
        /*002c*/ 	.word	0x00000000


	//----- nvinfo : EIATTR_FRAME_SIZE
	.align		4
.L_10:
        /*0030*/ 	.byte	0x04, 0x11
        /*0032*/ 	.short	(.L_12 - .L_11)
	.align		4
.L_11:
        /*0034*/ 	.word	index@(gluon_tcgen05)
        /*0038*/ 	.word	0x00000000


	//----- nvinfo : EIATTR_MIN_STACK_SIZE
	.align		4
.L_12:
        /*003c*/ 	.byte	0x04, 0x12
        /*003e*/ 	.short	(.L_14 - .L_13)
	.align		4
.L_13:
        /*0040*/ 	.word	index@(gluon_tcgen05)
        /*0044*/ 	.word	0x00000000
.L_14:


//--------------------- .nv.info.gluon_tcgen05    --------------------------
	.section	.nv.info.gluon_tcgen05,"",@"SHT_CUDA_INFO"
	.sectionflags	@""
	.align	4


	//----- nvinfo : EIATTR_CUDA_API_VERSION
	.align		4
        /*0000*/ 	.byte	0x04, 0x37
        /*0002*/ 	.short	(.L_16 - .L_15)
.L_15:
        /*0004*/ 	.word	0x00000081


	//----- nvinfo : EIATTR_KPARAM_INFO
	.align		4
.L_16:
        /*0008*/ 	.byte	0x04, 0x17
        /*000a*/ 	.short	(.L_18 - .L_17)
.L_17:
        /*000c*/ 	.word	0x00000000
        /*0010*/ 	.short	0x000a
        /*0012*/ 	.short	0x0048
        /*0014*/ 	.byte	0x00, 0xf4, 0x21, 0x00


	//----- nvinfo : EIATTR_KPARAM_INFO
	.align		4
.L_18:
        /*0018*/ 	.byte	0x04, 0x17
        /*001a*/ 	.short	(.L_20 - .L_19)
.L_19:
        /*001c*/ 	.word	0x00000000
        /*0020*/ 	.short	0x0009
        /*0022*/ 	.short	0x0040
        /*0024*/ 	.byte	0x00, 0xf4, 0x21, 0x00


	//----- nvinfo : EIATTR_KPARAM_INFO
	.align		4
.L_20:
        /*0028*/ 	.byte	0x04, 0x17
        /*002a*/ 	.short	(.L_22 - .L_21)
.L_21:
        /*002c*/ 	.word	0x00000000
        /*0030*/ 	.short	0x0008
        /*0032*/ 	.short	0x0038
        /*0034*/ 	.byte	0x00, 0xf0, 0x21, 0x00


	//----- nvinfo : EIATTR_KPARAM_INFO
	.align		4
.L_22:
        /*0038*/ 	.byte	0x04, 0x17
        /*003a*/ 	.short	(.L_24 - .L_23)
.L_23:
        /*003c*/ 	.word	0x00000000
        /*0040*/ 	.short	0x0007
        /*0042*/ 	.short	0x0030
        /*0044*/ 	.byte	0x00, 0xf0, 0x21, 0x00


	//----- nvinfo : EIATTR_KPARAM_INFO
	.align		4
.L_24:
        /*0048*/ 	.byte	0x04, 0x17
        /*004a*/ 	.short	(.L_26 - .L_25)
.L_25:
        /*004c*/ 	.word	0x00000000
        /*0050*/ 	.short	0x0006
        /*0052*/ 	.short	0x0028
        /*0054*/ 	.byte	0x00, 0xf0, 0x21, 0x00


	//----- nvinfo : EIATTR_KPARAM_INFO
	.align		4
.L_26:
        /*0058*/ 	.byte	0x04, 0x17
        /*005a*/ 	.short	(.L_28 - .L_27)
.L_27:
        /*005c*/ 	.word	0x00000000
        /*0060*/ 	.short	0x0005
        /*0062*/ 	.short	0x0020
        /*0064*/ 	.byte	0x00, 0xf0, 0x11, 0x00


	//----- nvinfo : EIATTR_KPARAM_INFO
	.align		4
.L_28:
        /*0068*/ 	.byte	0x04, 0x17
        /*006a*/ 	.short	(.L_30 - .L_29)
.L_29:
        /*006c*/ 	.word	0x00000000
        /*0070*/ 	.short	0x0004
        /*0072*/ 	.short	0x001c
        /*0074*/ 	.byte	0x00, 0xf0, 0x11, 0x00


	//----- nvinfo : EIATTR_KPARAM_INFO
	.align		4
.L_30:
        /*0078*/ 	.byte	0x04, 0x17
        /*007a*/ 	.short	(.L_32 - .L_31)
.L_31:
        /*007c*/ 	.word	0x00000000
        /*0080*/ 	.short	0x0003
        /*0082*/ 	.short	0x0018
        /*0084*/ 	.byte	0x00, 0xf0, 0x11, 0x00


	//----- nvinfo : EIATTR_KPARAM_INFO
	.align		4
.L_32:
        /*0088*/ 	.byte	0x04, 0x17
        /*008a*/ 	.short	(.L_34 - .L_33)
.L_33:
        /*008c*/ 	.word	0x00000000
        /*0090*/ 	.short	0x0002
        /*0092*/ 	.short	0x0010
        /*0094*/ 	.byte	0x00, 0xf4, 0x21, 0x00


	//----- nvinfo : EIATTR_KPARAM_INFO
	.align		4
.L_34:
        /*0098*/ 	.byte	0x04, 0x17
        /*009a*/ 	.short	(.L_36 - .L_35)
.L_35:
        /*009c*/ 	.word	0x00000000
        /*00a0*/ 	.short	0x0001
        /*00a2*/ 	.short	0x0008
        /*00a4*/ 	.byte	0x00, 0xf4, 0x21, 0x00


	//----- nvinfo : EIATTR_KPARAM_INFO
	.align		4
.L_36:
        /*00a8*/ 	.byte	0x04, 0x17
        /*00aa*/ 	.short	(.L_38 - .L_37)
.L_37:
        /*00ac*/ 	.word	0x00000000
        /*00b0*/ 	.short	0x0000
        /*00b2*/ 	.short	0x0000
        /*00b4*/ 	.byte	0x00, 0xf4, 0x21, 0x00


	//----- nvinfo : EIATTR_AT_ENTRY_FRAGMENTS
	.align		4
.L_38:
        /*00b8*/ 	.byte	0x04, 0x4f
        /*00ba*/ 	.short	(.L_40 - .L_39)


	//   ....[0]....
.L_39:
        /*00bc*/ 	.word	0x00000004


	//----- nvinfo : EIATTR_RESERVED_SMEM_USED
	.align		4
.L_40:
        /*00c0*/ 	.byte	0x01, 0x41
	.zero		2


	//----- nvinfo : EIATTR_SPARSE_MMA_MASK
	.align		4
        /*00c4*/ 	.byte	0x03, 0x50
        /*00c6*/ 	.short	0x0000


	//----- nvinfo : EIATTR_TCGEN05_1CTA_USED
	.align		4
        /*00c8*/ 	.byte	0x01, 0x51
	.zero		2


	//----- nvinfo : EIATTR_MAXREG_COUNT
	.align		4
        /*00cc*/ 	.byte	0x03, 0x1b
        /*00ce*/ 	.short	0x00ff


	//----- nvinfo : EIATTR_NUM_BARRIERS
	.align		4
        /*00d0*/ 	.byte	0x02, 0x4c
        /*00d2*/ 	.byte	0x01
	.zero		1


	//----- nvinfo : EIATTR_INT_WARP_WIDE_INSTR_OFFSETS
	.align		4
        /*00d4*/ 	.byte	0x04, 0x31
        /*00d6*/ 	.short	(.L_42 - .L_41)


	//   ....[0]....
.L_41:
        /*00d8*/ 	.word	0x00001760


	//   ....[1]....
        /*00dc*/ 	.word	0x00001780


	//   ....[2]....
        /*00e0*/ 	.word	0x00001800


	//   ....[3]....
        /*00e4*/ 	.word	0x00001920


	//   ....[4]....
        /*00e8*/ 	.word	0x00001990


	//   ....[5]....
        /*00ec*/ 	.word	0x000019a0


	//   ....[6]....
        /*00f0*/ 	.word	0x00001a00


	//   ....[7]....
        /*00f4*/ 	.word	0x00001d80


	//   ....[8]....
        /*00f8*/ 	.word	0x00001d90


	//   ....[9]....
        /*00fc*/ 	.word	0x00001ee0


	//   ....[10]....
        /*0100*/ 	.word	0x00001f30


	//   ....[11]....
        /*0104*/ 	.word	0x00001f40


	//   ....[12]....
        /*0108*/ 	.word	0x00001f80


	//   ....[13]....
        /*010c*/ 	.word	0x000021d0


	//   ....[14]....
        /*0110*/ 	.word	0x000021e0


	//   ....[15]....
        /*0114*/ 	.word	0x00002410


	//   ....[16]....
        /*0118*/ 	.word	0x00002420


	//   ....[17]....
        /*011c*/ 	.word	0x00002910


	//   ....[18]....
        /*0120*/ 	.word	0x00002960


	//----- nvinfo : EIATTR_COOP_GROUP_MASK_REGIDS
	.align		4
.L_42:
        /*0124*/ 	.byte	0x04, 0x29
        /*0126*/ 	.short	(.L_44 - .L_43)


	//   ....[0]....
.L_43:
        /*0128*/ 	.word	0xffffffff


	//   ....[1]....
        /*012c*/ 	.word	0xffffffff


	//   ....[2]....
        /*0130*/ 	.word	0xffffffff


	//   ....[3]....
        /*0134*/ 	.word	0xffffffff


	//   ....[4]....
        /*0138*/ 	.word	0xffffffff


	//   ....[5]....
        /*013c*/ 	.word	0xffffffff


	//   ....[6]....
        /*0140*/ 	.word	0xffffffff


	//   ....[7]....
        /*0144*/ 	.word	0xffffffff


	//   ....[8]....
        /*0148*/ 	.word	0xffffffff


	//   ....[9]....
        /*014c*/ 	.word	0xffffffff


	//----- nvinfo : EIATTR_COOP_GROUP_INSTR_OFFSETS
	.align		4
.L_44:
        /*0150*/ 	.byte	0x04, 0x28
        /*0152*/ 	.short	(.L_46 - .L_45)


	//   ....[0]....
.L_45:
        /*0154*/ 	.word	0x00000050


	//   ....[1]....
        /*0158*/ 	.word	0x00000310


	//   ....[2]....
        /*015c*/ 	.word	0x00000500


	//   ....[3]....
        /*0160*/ 	.word	0x000009a0


	//   ....[4]....
        /*0164*/ 	.word	0x00000ae0


	//   ....[5]....
        /*0168*/ 	.word	0x00000fe0


	//   ....[6]....
        /*016c*/ 	.word	0x00001120


	//   ....[7]....
        /*0170*/ 	.word	0x00001610


	//   ....[8]....
        /*0174*/ 	.word	0x000027a0


	//   ....[9]....
        /*0178*/ 	.word	0x00002a10


	//----- nvinfo : EIATTR_VRC_CTA_INIT_COUNT
	.align		4
.L_46:
        /*017c*/ 	.byte	0x02, 0x4a
        /*017e*/ 	.byte	0x80
	.zero		1


	//----- nvinfo : EIATTR_MBARRIER_INSTR_OFFSETS
	.align		4
        /*0180*/ 	.byte	0x04, 0x39
        /*0182*/ 	.short	(.L_48 - .L_47)


	//   ....[0]....
.L_47:
        /*0184*/ 	.word	0x00001820
        /*0188*/ 	.word	0x000000ff
        /*018c*/ 	.word	0x00010000
        /*0190*/ 	.short	0x0100
        /*0192*/ 	.byte	0x0a
	.zero		1


	//   ....[1]....
        /*0194*/ 	.word	0x00001830
        /*0198*/ 	.word	0x000000ff
        /*019c*/ 	.word	0x00010010
        /*01a0*/ 	.short	0x0100
        /*01a2*/ 	.byte	0x0a
	.zero		1


	//   ....[2]....
        /*01a4*/ 	.word	0x00001b80
        /*01a8*/ 	.word	0x000000ff
        /*01ac*/ 	.word	0x00010000
        /*01b0*/ 	.short	0x010a
        /*01b2*/ 	.byte	0x0a
	.zero		1


	//   ....[3]....
        /*01b4*/ 	.word	0x00001de0
        /*01b8*/ 	.word	0x000000ff
        /*01bc*/ 	.word	0x00010010
        /*01c0*/ 	.short	0x010a
        /*01c2*/ 	.byte	0x0a
	.zero		1


	//   ....[4]....
        /*01c4*/ 	.word	0x00001ff0
        /*01c8*/ 	.word	0x000000ff
        /*01cc*/ 	.word	0x00010000
        /*01d0*/ 	.short	0x010a
        /*01d2*/ 	.byte	0x0a
	.zero		1


	//   ....[5]....
        /*01d4*/ 	.word	0x00002220
        /*01d8*/ 	.word	0x000000ff
        /*01dc*/ 	.word	0x00010010
        /*01e0*/ 	.short	0x010a
        /*01e2*/ 	.byte	0x0a
	.zero		1


	//   ....[6]....
        /*01e4*/ 	.word	0x000022b0
        /*01e8*/ 	.word	0x000000ff
        /*01ec*/ 	.word	0x00010000
        /*01f0*/ 	.short	0x0108
        /*01f2*/ 	.byte	0x0a
	.zero		1


	//   ....[7]....
        /*01f4*/ 	.word	0x000022c0
        /*01f8*/ 	.word	0x000000ff
        /*01fc*/ 	.word	0x00010010
        /*0200*/ 	.short	0x0108
        /*0202*/ 	.byte	0x0a
	.zero		1


	//   ....[8]....
        /*0204*/ 	.word	0x00002a30
        /*0208*/ 	.word	0x000000ff
        /*020c*/ 	.word	0x00010000
        /*0210*/ 	.short	0x010a
        /*0212*/ 	.byte	0x0a
	.zero		1


	//   ....[9]....
        /*0214*/ 	.word	0x00002a60
        /*0218*/ 	.word	0x000000ff
        /*021c*/ 	.word	0x00010010
        /*0220*/ 	.short	0x010a
        /*0222*/ 	.byte	0x0a
	.zero		1


	//   ....[10]....
        /*0224*/ 	.word	0x00002a90
        /*0228*/ 	.word	0x000000ff
        /*022c*/ 	.word	0x00010000
        /*0230*/ 	.short	0x010a
        /*0232*/ 	.byte	0x0a
	.zero		1


	//   ....[11]....
        /*0234*/ 	.word	0x00002ac0
        /*0238*/ 	.word	0x000000ff
        /*023c*/ 	.word	0x00010010
        /*0240*/ 	.short	0x010a
        /*0242*/ 	.byte	0x0a
	.zero		1


	//----- nvinfo : EIATTR_NUM_MBARRIERS
	.align		4
.L_48:
        /*0244*/ 	.byte	0x03, 0x38
        /*0246*/ 	.short	0x0002


	//----- nvinfo : EIATTR_EXIT_INSTR_OFFSETS
	.align		4
        /*0248*/ 	.byte	0x04, 0x1c
        /*024a*/ 	.short	(.L_50 - .L_49)


	//   ....[0]....
.L_49:
        /*024c*/ 	.word	0x00002a20


	//----- nvinfo : EIATTR_REQNTID
	.align		4
.L_50:
        /*0250*/ 	.byte	0x04, 0x10
        /*0252*/ 	.short	(.L_52 - .L_51)
.L_51:
        /*0254*/ 	.word	0x00000100
        /*0258*/ 	.word	0x00000001
        /*025c*/ 	.word	0x00000001


	//----- nvinfo : EIATTR_CRS_STACK_SIZE
	.align		4
.L_52:
        /*0260*/ 	.byte	0x04, 0x1e
        /*0262*/ 	.short	(.L_54 - .L_53)
.L_53:
        /*0264*/ 	.word	0x00000000


	//----- nvinfo : EIATTR_CBANK_PARAM_SIZE
	.align		4
.L_54:
        /*0268*/ 	.byte	0x03, 0x19
        /*026a*/ 	.short	0x0050


	//----- nvinfo : EIATTR_PARAM_CBANK
	.align		4
        /*026c*/ 	.byte	0x04, 0x0a
        /*026e*/ 	.short	(.L_56 - .L_55)
	.align		4
.L_55:
        /*0270*/ 	.word	index@(.nv.constant0.gluon_tcgen05)
        /*0274*/ 	.short	0x0380
        /*0276*/ 	.short	0x0050


	//----- nvinfo : EIATTR_SW_WAR
	.align		4
.L_56:
        /*0278*/ 	.byte	0x04, 0x36
        /*027a*/ 	.short	(.L_58 - .L_57)
.L_57:
        /*027c*/ 	.word	0x00000008
.L_58:


//--------------------- .nv.compat                --------------------------
	.section	.nv.compat,"",@"SHT_CUDA_COMPAT_INFO"
	.align	4
        /*0000*/ 	.byte	0x02, 0x02, 0x02, 0x00, 0x02, 0x05, 0x05, 0x00, 0x02, 0x03, 0x03, 0x00, 0x02, 0x06, 0x01, 0x00


//--------------------- .nv.callgraph             --------------------------
	.section	.nv.callgraph,"",@"SHT_CUDA_CALLGRAPH"
	.align	4
	.sectionentsize	8
	.align		4
        /*0000*/ 	.word	0x00000000
	.align		4
        /*0004*/ 	.word	0xffffffff
	.align		4
        /*0008*/ 	.word	0x00000000
	.align		4
        /*000c*/ 	.word	0xfffffffe
	.align		4
        /*0010*/ 	.word	0x00000000
	.align		4
        /*0014*/ 	.word	0xfffffffd
	.align		4
        /*0018*/ 	.word	0x00000000
	.align		4
        /*001c*/ 	.word	0xfffffffc


//--------------------- .text.gluon_tcgen05       --------------------------
	.section	.text.gluon_tcgen05,"ax",@progbits
	.align	128
        .global         gluon_tcgen05
        .type           gluon_tcgen05,@function
        .size           gluon_tcgen05,(.L_x_73 - gluon_tcgen05)
        .other          gluon_tcgen05,@"STO_CUDA_ENTRY STV_DEFAULT"
gluon_tcgen05:
.text.gluon_tcgen05:
[----:B------:R-:W1:Y:S01]  /*0000*/  LDC R1, c[0x0][0x37c] ;  /* 0x0000df00ff017b82 */ /* 0x000e620000000800 */
[----:B------:R-:W2:Y:S02]  /*0010*/  S2R R0, SR_TID.X ;  /* 0x0000000000007919 */ /* 0x000ea40000002100 */
[----:B--2---:R-:W-:-:S13]  /*0020*/  ISETP.GE.U32.AND P2, PT, R0, 0x20, PT ;  /* 0x000000200000780c */ /* 0x004fda0003f46070 */
[----:B------:R-:W-:Y:S05]  /*0030*/  @P2 BRA `(.L_x_0) ;  /* 0x0000000000b82947 */ /* 0x000fea0003800000 */
[----:B------:R-:W2:Y:S01]  /*0040*/  S2UR UR6, SR_CgaCtaId ;  /* 0x00000000000679c3 */ /* 0x000ea20000008800 */
[----:B------:R-:W-:Y:S01]  /*0050*/  NOP ;  /* 0x0000000000007918 */ /* 0x000fe20000000000 */
[----:B------:R-:W-:Y:S02]  /*0060*/  UMOV UR4, 0x40 ;  /* 0x0000004000047882 */ /* 0x000fe40000000000 */
[----:B--2---:R-:W-:-:S09]  /*0070*/  ULEA UR4, UR6, UR4, 0x18 ;  /* 0x0000000406047291 */ /* 0x004fd2000f8ec0ff */
[----:B------:R-:W2:Y:S01]  /*0080*/  LDS.U8 R2, [UR4] ;  /* 0x00000004ff027984 */ /* 0x000ea20008000000 */
[----:B------:R-:W-:Y:S02]  /*0090*/  UMOV UR4, 0x400 ;  /* 0x0000040000047882 */ /* 0x000fe40000000000 */
[----:B------:R-:W-:Y:S01]  /*00a0*/  ULEA UR4, UR6, UR4, 0x18 ;  /* 0x0000000406047291 */ /* 0x000fe2000f8ec0ff */
[----:B--2---:R-:W-:-:S13]  /*00b0*/  ISETP.NE.AND P0, PT, R2, RZ, PT ;  /* 0x000000ff0200720c */ /* 0x004fda0003f05270 */
[----:B------:R-:W-:Y:S05]  /*00c0*/  @P0 BRA `(.L_x_1) ;  /* 0x00000000007c0947 */ /* 0x000fea0003800000 */
[----:B------:R-:W-:-:S13]  /*00d0*/  ELECT P0, URZ, PT ;  /* 0x0000000000ff782f */ /* 0x000fda0003800000 */
[----:B------:R-:W-:Y:S05]  /*00e0*/  @!P0 BRA `(.L_x_2) ;  /* 0x0000000000848947 */ /* 0x000fea0003800000 */
[----:B------:R-:W-:Y:S01]  /*00f0*/  UMOV UR5, 0x4 ;  /* 0x0000000400057882 */ /* 0x000fe20000000000 */
[----:B------:R-:W-:Y:S02]  /*0100*/  IMAD.MOV.U32 R5, RZ, RZ, 0x1 ;  /* 0x00000001ff057424 */ /* 0x000fe400078e00ff */
[----:B------:R-:W-:Y:S02]  /*0110*/  IMAD.MOV.U32 R3, RZ, RZ, 0xf ;  /* 0x0000000fff037424 */ /* 0x000fe400078e00ff */
[----:B------:R-:W-:Y:S04]  /*0120*/  DEPBAR.LE SB2, 0x36 ;  /* 0x0000ad800000791a */ /* 0x000fe80000000000 */
[----:B------:R-:W2:Y:S02]  /*0130*/  UTCATOMSWS.FIND_AND_SET.ALIGN UP0, UR5, UR5 ;  /* 0x00000005000575e3 */ /* 0x000ea40008000800 */
[----:B--2---:R-:W-:-:S04]  /*0140*/  PLOP3.LUT P0, PT, PT, PT, UP0, 0x80, 0x8 ;  /* 0x000000000008781c */ /* 0x004fc80003f0f008 */
[----:B------:R-:W-:-:S04]  /*0150*/  SEL R2, RZ, 0xffffffff, !P0 ;  /* 0xffffffffff027807 */ /* 0x000fc80004000000 */
[----:B------:R-:W-:Y:S01]  /*0160*/  ISETP.NE.AND P0, PT, R2, RZ, PT ;  /* 0x000000ff0200720c */ /* 0x000fe20003f05270 */
[----:B------:R-:W-:-:S12]  /*0170*/  IMAD.U32 R2, RZ, RZ, UR5 ;  /* 0x00000005ff027e24 */ /* 0x000fd8000f8e00ff */
[----:B------:R-:W-:Y:S05]  /*0180*/  @P0 BRA `(.L_x_3) ;  /* 0x0000000000240947 */ /* 0x000fea0003800000 */
.L_x_4:
[----:B------:R-:W-:Y:S05]  /*0190*/  NANOSLEEP 0x64 ;  /* 0x000000640000795d */ /* 0x000fea0003800000 */
[----:B------:R-:W-:-:S05]  /*01a0*/  UMOV UR5, 0x4 ;  /* 0x0000000400057882 */ /* 0x000fca0000000000 */
[----:B------:R-:W-:Y:S04]  /*01b0*/  DEPBAR.LE SB2, 0x36 ;  /* 0x0000ad800000791a */ /* 0x000fe80000000000 */
[----:B------:R-:W2:Y:S02]  /*01c0*/  UTCATOMSWS.FIND_AND_SET.ALIGN UP0, UR5, UR5 ;  /* 0x00000005000575e3 */ /* 0x000ea40008000800 */
[----:B--2---:R-:W-:-:S04]  /*01d0*/  PLOP3.LUT P0, PT, PT, PT, UP0, 0x80, 0x8 ;  /* 0x000000000008781c */ /* 0x004fc80003f0f008 */
[----:B------:R-:W-:-:S04]  /*01e0*/  SEL R2, RZ, 0xffffffff, !P0 ;  /* 0xffffffffff027807 */ /* 0x000fc80004000000 */
[----:B------:R-:W-:Y:S01]  /*01f0*/  ISETP.NE.AND P0, PT, R2, RZ, PT ;  /* 0x000000ff0200720c */ /* 0x000fe20003f05270 */
[----:B------:R-:W-:-:S12]  /*0200*/  IMAD.U32 R2, RZ, RZ, UR5 ;  /* 0x00000005ff027e24 */ /* 0x000fd8000f8e00ff */
[----:B------:R-:W-:Y:S05]  /*0210*/  @!P0 BRA `(.L_x_4) ;  /* 0xfffffffc00dc8947 */ /* 0x000fea000383ffff */
.L_x_3:
[C---:B------:R-:W-:Y:S01]  /*0220*/  VIADD R4, R2.reuse, 0x10 ;  /* 0x0000001002047836 */ /* 0x040fe20000000000 */
[----:B------:R-:W-:Y:S01]  /*0230*/  UMOV UR5, 0x50 ;  /* 0x0000005000057882 */ /* 0x000fe20000000000 */
[----:B------:R-:W-:Y:S01]  /*0240*/  SHF.L.U32 R3, R3, R2, RZ ;  /* 0x0000000203037219 */ /* 0x000fe200000006ff */
[----:B------:R-:W-:Y:S01]  /*0250*/  ULEA UR5, UR6, UR5, 0x18 ;  /* 0x0000000506057291 */ /* 0x000fe2000f8ec0ff */
[----:B------:R-:W-:Y:S01]  /*0260*/  IMAD.SHL.U32 R2, R2, 0x20, RZ ;  /* 0x0000002002027824 */ /* 0x000fe200078e00ff */
[----:B------:R-:W-:-:S04]  /*0270*/  SHF.L.U32 R4, R5, R4, RZ ;  /* 0x0000000405047219 */ /* 0x000fc800000006ff */
[----:B------:R-:W-:-:S05]  /*0280*/  LOP3.LUT R3, R4, R3, RZ, 0xfc, !PT ;  /* 0x0000000304037212 */ /* 0x000fca00078efcff */
[----:B------:R2:W-:Y:S04]  /*0290*/  ATOMS.OR RZ, [UR5], R3 ;  /* 0x00000003ffff798c */ /* 0x0005e8000b000005 */
[----:B------:R2:W-:Y:S01]  /*02a0*/  STS [UR4], R2 ;  /* 0x00000002ff007988 */ /* 0x0005e20008000804 */
[----:B------:R-:W-:Y:S05]  /*02b0*/  BRA `(.L_x_2) ;  /* 0x0000000000107947 */ /* 0x000fea0003800000 */
.L_x_1:
[----:B------:R-:W-:Y:S01]  /*02c0*/  IMAD.MOV.U32 R3, RZ, RZ, -0x1 ;  /* 0xffffffffff037424 */ /* 0x000fe200078e00ff */
[----:B------:R-:W-:-:S04]  /*02d0*/  MOV R2, 0x300 ;  /* 0x0000030000027802 */ /* 0x000fc80000000f00 */
[----:B------:R2:W-:Y:S03]  /*02e0*/  STS [UR4], R3 ;  /* 0x00000003ff007988 */ /* 0x0005e60008000804 */
[----:B-12---:R-:W-:Y:S05]  /*02f0*/  CALL.REL.NOINC `($__internal_1_$__cuda_sm10x_tcgen05_guardrail_trap_phase_invalid_during_alloc) ;  /* 0x0000002800087944 */ /* 0x006fea0003c00000 */
.L_x_2:
[----:B------:R-:W-:Y:S05]  /*0300*/  WARPSYNC.ALL ;  /* 0x0000000000007948 */ /* 0x000fea0003800000 */
[----:B------:R-:W-:Y:S01]  /*0310*/  NOP ;  /* 0x0000000000007918 */ /* 0x000fe20000000000 */
.L_x_0:
[----:B------:R-:W3:Y:S08]  /*0320*/  S2UR UR4, SR_CgaCtaId ;  /* 0x00000000000479c3 */ /* 0x000ef00000008800 */
[----:B------:R-:W-:Y:S01]  /*0330*/  BAR.SYNC.DEFER_BLOCKING 0x0 ;  /* 0x0000000000007b1d */ /* 0x000fe20000010000 */
[----:B------:R-:W-:-:S05]  /*0340*/  LOP3.LUT R68, R0, 0xff, RZ, 0xc0, !PT ;  /* 0x000000ff00447812 */ /* 0x000fca00078ec0ff */
[----:B------:R-:W-:Y:S02]  /*0350*/  UMOV UR10, 0x400 ;  /* 0x00000400000a7882 */ /* 0x000fe40000000000 */
[----:B------:R-:W4:Y:S08]  /*0360*/  LDC R4, c[0x0][0x398] ;  /* 0x0000e600ff047b82 */ /* 0x000f300000000800 */
[----:B------:R-:W5:Y:S01]  /*0370*/  LDC R10, c[0x0][0x3a0] ;  /* 0x0000e800ff0a7b82 */ /* 0x000f620000000800 */
[----:B---3--:R-:W-:-:S07]  /*0380*/  ULEA UR10, UR4, UR10, 0x18 ;  /* 0x0000000a040a7291 */ /* 0x008fce000f8ec0ff */
[----:B------:R-:W3:Y:S02]  /*0390*/  S2UR UR27, SR_CTAID.Y ;  /* 0x00000000001b79c3 */ /* 0x000ee40000002600 */
[----:B--2---:R-:W2:Y:S06]  /*03a0*/  LDS R3, [UR10] ;  /* 0x0000000aff037984 */ /* 0x004eac0008000800 */
[----:B------:R-:W-:Y:S06]  /*03b0*/  BAR.SYNC.DEFER_BLOCKING 0x0 ;  /* 0x0000000000007b1d */ /* 0x000fec0000010000 */
[----:B------:R-:W-:Y:S05]  /*03c0*/  @P2 BRA `(.L_x_5) ;  /* 0x0000000000182947 */ /* 0x000fea0003800000 */
[----:B------:R-:W-:Y:S01]  /*03d0*/  ELECT P0, URZ, PT ;  /* 0x0000000000ff782f */ /* 0x000fe20003800000 */
[----:B------:R-:W-:Y:S01]  /*03e0*/  IMAD.MOV.U32 R2, RZ, RZ, 0x1 ;  /* 0x00000001ff027424 */ /* 0x000fe200078e00ff */
[----:B------:R-:W-:Y:S01]  /*03f0*/  UMOV UR5, 0x40 ;  /* 0x0000004000057882 */ /* 0x000fe20000000000 */
[----:B------:R-:W-:Y:S01]  /*0400*/  UVIRTCOUNT.DEALLOC.SMPOOL 0x80 ;  /* 0x000000800000784c */ /* 0x000fe20000000000 */
[----:B------:R-:W-:-:S09]  /*0410*/  ULEA UR5, UR4, UR5, 0x18 ;  /* 0x0000000504057291 */ /* 0x000fd2000f8ec0ff */
[----:B------:R5:W-:Y:S03]  /*0420*/  @P0 STS.U8 [UR5], R2 ;  /* 0x00000002ff000988 */ /* 0x000be60008000005 */
.L_x_5:
[----:B------:R-:W5:Y:S01]  /*0430*/  S2UR UR4, SR_CTAID.Z ;  /* 0x00000000000479c3 */ /* 0x000f620000002700 */
[----:B------:R-:W4:Y:S01]  /*0440*/  LDCU UR5, c[0x0][0x370] ;  /* 0x00006e00ff0577ac */ /* 0x000f220008000800 */
[----:B------:R-:W-:Y:S01]  /*0450*/  ISETP.GE.U32.AND P0, PT, R68, 0x20, PT ;  /* 0x000000204400780c */ /* 0x000fe20003f06070 */
[----:B----4-:R-:W-:Y:S01]  /*0460*/  VIADD R4, R4, 0xffffffff ;  /* 0xffffffff04047836 */ /* 0x010fe20000000000 */
[C---:B------:R-:W-:Y:S01]  /*0470*/  ISETP.NE.U32.AND P3, PT, R68.reuse, RZ, PT ;  /* 0x000000ff4400720c */ /* 0x040fe20003f65070 */
[----:B------:R-:W5:Y:S01]  /*0480*/  LDCU UR6, c[0x0][0x374] ;  /* 0x00006e80ff0677ac */ /* 0x000f620008000800 */
[----:B------:R-:W-:Y:S01]  /*0490*/  LEA R11, R68, UR10, 0x2 ;  /* 0x0000000a440b7c11 */ /* 0x000fe2000f8e10ff */
[----:B-----5:R-:W-:Y:S01]  /*04a0*/  VIADD R12, R10, 0xffffffff ;  /* 0xffffffff0a0c7836 */ /* 0x020fe20000000000 */
[----:B------:R-:W4:Y:S01]  /*04b0*/  S2UR UR31, SR_CTAID.X ;  /* 0x00000000001f79c3 */ /* 0x000f220000002500 */
[----:B------:R-:W5:Y:S01]  /*04c0*/  LDCU.64 UR12, c[0x0][0x3c0] ;  /* 0x00007800ff0c77ac */ /* 0x000f620008000a00 */
[----:B--2---:R-:W-:Y:S01]  /*04d0*/  R2UR UR32, R3 ;  /* 0x00000000032072ca */ /* 0x004fe200000e0000 */
[----:B------:R-:W-:Y:S04]  /*04e0*/  BSSY.RECONVERGENT B0, `(.L_x_6) ;  /* 0x0000011000007945 */ /* 0x000fe80003800200 */
[----:B------:R2:W-:Y:S01]  /*04f0*/  @!P0 STS [R11], RZ ;  /* 0x000000ff0b008388 */ /* 0x0005e20000000800 */
[----:B------:R-:W-:-:S03]  /*0500*/  NOP ;  /* 0x0000000000007918 */ /* 0x000fc60000000000 */
[----:B------:R2:W-:Y:S01]  /*0510*/  @!P3 STS [UR10+0x24], R4 ;  /* 0x00002404ff00b988 */ /* 0x0005e2000800080a */
[----:B---3--:R-:W-:-:S03]  /*0520*/  UIMAD UR4, UR4, UR6, UR27 ;  /* 0x00000006040472a4 */ /* 0x008fc6000f8e021b */
[----:B------:R2:W-:Y:S01]  /*0530*/  @!P3 STS [UR10+0x20], R12 ;  /* 0x0000200cff00b988 */ /* 0x0005e2000800080a */
[----:B----4-:R-:W-:-:S04]  /*0540*/  UIMAD UR4, UR4, UR5, UR31 ;  /* 0x00000005040472a4 */ /* 0x010fc8000f8e021f */
[----:B------:R-:W-:-:S04]  /*0550*/  UIMAD UR4, UR4, 0x180, URZ ;  /* 0x00000180040478a4 */ /* 0x000fc8000f8e02ff */
[----:B-----5:R-:W-:-:S04]  /*0560*/  UIADD3 UR8, UP0, UPT, UR4, UR12, URZ ;  /* 0x0000000c04087290 */ /* 0x020fc8000ff1e0ff */
[----:B------:R-:W-:Y:S01]  /*0570*/  ULEA.HI.X.SX32 UR9, UR4, UR13, 0x1, UP0 ;  /* 0x0000000d04097291 */ /* 0x000fe200080f0eff */
[----:B--2---:R-:W-:Y:S11]  /*0580*/  @P3 BRA `(.L_x_7) ;  /* 0x0000000000183947 */ /* 0x004ff60003800000 */
[----:B------:R-:W2:Y:S01]  /*0590*/  LDS R2, [UR10+0x8] ;  /* 0x0000080aff027984 */ /* 0x000ea20008000800 */
[----:B------:R-:W3:Y:S01]  /*05a0*/  LDC.64 R6, c[0x0][0x380] ;  /* 0x0000e000ff067b82 */ /* 0x000ee20000000a00 */
[----:B------:R-:W-:Y:S02]  /*05b0*/  IMAD.MOV.U32 R3, RZ, RZ, 0x70 ;  /* 0x00000070ff037424 */ /* 0x000fe400078e00ff */
[----:B---3--:R3:W-:Y:S03]  /*05c0*/  STS.64 [UR10], R6 ;  /* 0x00000006ff007988 */ /* 0x0087e60008000a0a */
[----:B--2---:R-:W-:-:S05]  /*05d0*/  LOP3.LUT R2, R2, 0x10, R3, 0xd8, !PT ;  /* 0x0000001002027812 */ /* 0x004fca00078ed803 */
[----:B------:R3:W-:Y:S02]  /*05e0*/  STS [UR10+0x8], R2 ;  /* 0x00000802ff007988 */ /* 0x0007e4000800080a */
.L_x_7:
[----:B------:R-:W-:Y:S05]  /*05f0*/  BSYNC.RECONVERGENT B0 ;  /* 0x0000000000007941 */ /* 0x000fea0003800200 */
.L_x_6:
[----:B------:R-:W-:Y:S04]  /*0600*/  BSSY.RECONVERGENT B0, `(.L_x_8) ;  /* 0x000000a000007945 */ /* 0x000fe80003800200 */
[----:B------:R-:W-:Y:S05]  /*0610*/  @P3 BRA `(.L_x_9) ;  /* 0x0000000000203947 */ /* 0x000fea0003800000 */
[----:B---3--:R-:W2:Y:S01]  /*0620*/  LDS R2, [UR10+0x34] ;  /* 0x0000340aff027984 */ /* 0x008ea20008000800 */
[----:B------:R-:W-:Y:S02]  /*0630*/  IMAD.MOV.U32 R3, RZ, RZ, 0x3f000000 ;  /* 0x3f000000ff037424 */ /* 0x000fe400078e00ff */
[----:B------:R-:W-:Y:S01]  /*0640*/  @!P3 IMAD.MOV.U32 R5, RZ, RZ, 0x7f ;  /* 0x0000007fff05b424 */ /* 0x000fe200078e00ff */
[----:B------:R-:W3:Y:S02]  /*0650*/  @!P3 LDS R6, [UR10+0x38] ;  /* 0x0000380aff06b984 */ /* 0x000ee40008000800 */
[----:B--2---:R-:W-:Y:S02]  /*0660*/  LOP3.LUT R2, R2, 0xff000000, R3, 0xb8, !PT ;  /* 0xff00000002027812 */ /* 0x004fe400078eb803 */
[----:B---3--:R-:W-:-:S03]  /*0670*/  @!P3 LOP3.LUT R3, R6, 0xff, R5, 0xb8, !PT ;  /* 0x000000ff0603b812 */ /* 0x008fc600078eb805 */
[----:B------:R2:W-:Y:S04]  /*0680*/  STS [UR10+0x34], R2 ;  /* 0x00003402ff007988 */ /* 0x0005e8000800080a */
[----:B------:R2:W-:Y:S02]  /*0690*/  @!P3 STS [UR10+0x38], R3 ;  /* 0x00003803ff00b988 */ /* 0x0005e4000800080a */
.L_x_9:
[----:B------:R-:W-:Y:S05]  /*06a0*/  BSYNC.RECONVERGENT B0 ;  /* 0x0000000000007941 */ /* 0x000fea0003800200 */
.L_x_8:
[----:B------:R-:W-:Y:S04]  /*06b0*/  BSSY.RECONVERGENT B0, `(.L_x_10) ;  /* 0x000000e000007945 */ /* 0x000fe80003800200 */
[----:B------:R-:W-:Y:S05]  /*06c0*/  @P3 BRA `(.L_x_11) ;  /* 0x0000000000303947 */ /* 0x000fea0003800000 */
[----:B--2---:R-:W2:Y:S01]  /*06d0*/  LDS R3, [UR10+0x34] ;  /* 0x0000340aff037984 */ /* 0x004ea20008000800 */
[----:B------:R-:W4:Y:S03]  /*06e0*/  LDC.64 R8, c[0x0][0x3a8] ;  /* 0x0000ea00ff087b82 */ /* 0x000f260000000a00 */
[----:B---3--:R-:W3:Y:S01]  /*06f0*/  LDS R2, [UR10+0x1c] ;  /* 0x00001c0aff027984 */ /* 0x008ee20008000800 */
[C---:B----4-:R-:W-:Y:S01]  /*0700*/  SHF.L.U64.HI R6, R8.reuse, 0x1, R9 ;  /* 0x0000000108067819 */ /* 0x050fe20000010209 */
[----:B------:R-:W-:-:S03]  /*0710*/  IMAD.SHL.U32 R5, R8, 0x2, RZ ;  /* 0x0000000208057824 */ /* 0x000fc600078e00ff */
[--C-:B------:R-:W-:Y:S02]  /*0720*/  SHF.R.U32.HI R7, RZ, 0x4, R6.reuse ;  /* 0x00000004ff077819 */ /* 0x100fe40000011606 */
[----:B------:R-:W-:-:S05]  /*0730*/  SHF.R.U64 R5, R5, 0x4, R6 ;  /* 0x0000000405057819 */ /* 0x000fca0000001206 */
[----:B------:R4:W-:Y:S01]  /*0740*/  STS [UR10+0xc], R5 ;  /* 0x00000c05ff007988 */ /* 0x0009e2000800080a */
[----:B--2---:R-:W-:Y:S02]  /*0750*/  LOP3.LUT R3, R3, 0x7, RZ, 0xb8, !PT ;  /* 0x0000000703037812 */ /* 0x004fe400078eb8ff */
[----:B---3--:R-:W-:-:S03]  /*0760*/  LOP3.LUT R2, R2, 0xf, R7, 0xb8, !PT ;  /* 0x0000000f02027812 */ /* 0x008fc600078eb807 */
[----:B------:R4:W-:Y:S04]  /*0770*/  STS [UR10+0x34], R3 ;  /* 0x00003403ff007988 */ /* 0x0009e8000800080a */
[----:B------:R4:W-:Y:S02]  /*0780*/  STS [UR10+0x1c], R2 ;  /* 0x00001c02ff007988 */ /* 0x0009e4000800080a */
.L_x_11:
[----:B------:R-:W-:Y:S05]  /*0790*/  BSYNC.RECONVERGENT B0 ;  /* 0x0000000000007941 */ /* 0x000fea0003800200 */
.L_x_10:
[----:B------:R-:W-:Y:S04]  /*07a0*/  BSSY.RECONVERGENT B1, `(.L_x_12) ;  /* 0x000001a000017945 */ /* 0x000fe80003800200 */
[----:B------:R-:W-:Y:S04]  /*07b0*/  BSSY.RELIABLE B0, `(.L_x_13) ;  /* 0x0000015000007945 */ /* 0x000fe80003800100 */
[----:B------:R-:W-:Y:S05]  /*07c0*/  @P3 BRA `(.L_x_14) ;  /* 0x0000000000203947 */ /* 0x000fea0003800000 */
[----:B--234-:R-:W2:Y:S02]  /*07d0*/  LDS R2, [UR10+0x34] ;  /* 0x0000340aff027984 */ /* 0x01cea40008000800 */
[----:B--2---:R-:W-:-:S05]  /*07e0*/  LOP3.LUT R2, R2, 0x38, RZ, 0xb8, !PT ;  /* 0x0000003802027812 */ /* 0x004fca00078eb8ff */
[----:B------:R2:W-:Y:S01]  /*07f0*/  STS [UR10+0x34], R2 ;  /* 0x00003402ff007988 */ /* 0x0005e2000800080a */
[----:B------:R-:W-:Y:S05]  /*0800*/  @P3 BRA `(.L_x_15) ;  /* 0x0000000000203947 */ /* 0x000fea0003800000 */
[----:B--2---:R-:W2:Y:S01]  /*0810*/  LDS R2, [UR10+0x8] ;  /* 0x0000080aff027984 */ /* 0x004ea20008000800 */
[----:B------:R-:W-:-:S05]  /*0820*/  IMAD.MOV.U32 R3, RZ, RZ, 0x780 ;  /* 0x00000780ff037424 */ /* 0x000fca00078e00ff */
[----:B--2---:R-:W-:-:S05]  /*0830*/  LOP3.LUT R2, R2, 0x300, R3, 0xd8, !PT ;  /* 0x0000030002027812 */ /* 0x004fca00078ed803 */
[----:B------:R5:W-:Y:S02]  /*0840*/  STS [UR10+0x8], R2 ;  /* 0x00000802ff007988 */ /* 0x000be4000800080a */
.L_x_14:
[----:B------:R-:W-:Y:S05]  /*0850*/  @P3 BRA `(.L_x_16) ;  /* 0x0000000000283947 */ /* 0x000fea0003800000 */
[----:B--2345:R-:W2:Y:S02]  /*0860*/  LDS R2, [UR10+0x8] ;  /* 0x0000080aff027984 */ /* 0x03cea40008000800 */
[----:B--2---:R-:W-:-:S05]  /*0870*/  LOP3.LUT R2, R2, 0x1800, RZ, 0xb8, !PT ;  /* 0x0000180002027812 */ /* 0x004fca00078eb8ff */
[----:B------:R3:W-:Y:S02]  /*0880*/  STS [UR10+0x8], R2 ;  /* 0x00000802ff007988 */ /* 0x0007e4000800080a */
.L_x_15:
[----:B------:R-:W-:Y:S05]  /*0890*/  @P3 BREAK.RELIABLE B0 ;  /* 0x0000000000003942 */ /* 0x000fea0003800100 */
[----:B------:R-:W-:Y:S05]  /*08a0*/  @P3 BRA `(.L_x_17) ;  /* 0x0000000000243947 */ /* 0x000fea0003800000 */
[----:B------:R-:W4:Y:S01]  /*08b0*/  LDS R3, [UR10+0x8] ;  /* 0x0000080aff037984 */ /* 0x000f220008000800 */
[----:B--23--:R-:W-:-:S05]  /*08c0*/  IMAD.MOV.U32 R2, RZ, RZ, 0x6000 ;  /* 0x00006000ff027424 */ /* 0x00cfca00078e00ff */
[----:B----4-:R-:W-:-:S04]  /*08d0*/  LOP3.LUT R2, R3, 0x6000, R2, 0xd8, !PT ;  /* 0x0000600003027812 */ /* 0x010fc800078ed802 */
[----:B------:R-:W-:-:S05]  /*08e0*/  LOP3.LUT R2, R2, 0x400000, RZ, 0xb8, !PT ;  /* 0x0040000002027812 */ /* 0x000fca00078eb8ff */
[----:B------:R2:W-:Y:S02]  /*08f0*/  STS [UR10+0x8], R2 ;  /* 0x00000802ff007988 */ /* 0x0005e4000800080a */
.L_x_16:
[----:B------:R-:W-:Y:S05]  /*0900*/  BSYNC.RELIABLE B0 ;  /* 0x0000000000007941 */ /* 0x000fea0003800100 */
.L_x_13:
[----:B--2345:R-:W2:Y:S02]  /*0910*/  @!P3 LDS R2, [UR10+0x8] ;  /* 0x0000080aff02b984 */ /* 0x03cea40008000800 */
[----:B--2---:R-:W-:-:S05]  /*0920*/  @!P3 LOP3.LUT R2, R2, 0x8000, RZ, 0xb8, !PT ;  /* 0x000080000202b812 */ /* 0x004fca00078eb8ff */
[----:B------:R4:W-:Y:S02]  /*0930*/  @!P3 STS [UR10+0x8], R2 ;  /* 0x00000802ff00b988 */ /* 0x0009e4000800080a */
.L_x_17:
[----:B------:R-:W-:Y:S05]  /*0940*/  BSYNC.RECONVERGENT B1 ;  /* 0x0000000000017941 */ /* 0x000fea0003800200 */
.L_x_12:
[----:B------:R-:W-:Y:S05]  /*0950*/  WARPSYNC.ALL ;  /* 0x0000000000007948 */ /* 0x000fea0003800000 */
[----:B------:R-:W-:Y:S01]  /*0960*/  NOP ;  /* 0x0000000000007918 */ /* 0x000fe20000000000 */
[----:B------:R-:W-:Y:S05]  /*0970*/  @P0 BRA `(.L_x_18) ;  /* 0x0000000000300947 */ /* 0x000fea0003800000 */
[----:B--234-:R-:W2:Y:S01]  /*0980*/  S2R R2, SR_LANEID ;  /* 0x0000000000027919 */ /* 0x01cea20000000000 */
[----:B------:R-:W-:Y:S05]  /*0990*/  WARPSYNC.ALL ;  /* 0x0000000000007948 */ /* 0x000fea0003800000 */
[----:B------:R-:W-:Y:S01]  /*09a0*/  NOP ;  /* 0x0000000000007918 */ /* 0x000fe20000000000 */
[----:B--2---:R-:W-:-:S05]  /*09b0*/  IMAD.SHL.U32 R5, R2, 0x4, RZ ;  /* 0x0000000402057824 */ /* 0x004fca00078e00ff */
[----:B------:R-:W2:Y:S01]  /*09c0*/  LDS R7, [R5+UR10] ;  /* 0x0000000a05077984 */ /* 0x000ea20008000800 */
[----:B------:R-:W-:-:S05]  /*09d0*/  IADD3 R2, P1, PT, R5, UR8, RZ ;  /* 0x0000000805027c10 */ /* 0x000fca000ff3e0ff */
[----:B------:R-:W-:-:S05]  /*09e0*/  IMAD.X R3, RZ, RZ, UR9, P1 ;  /* 0x00000009ff037e24 */ /* 0x000fca00088e06ff */
[----:B--2---:R5:W2:Y:S01]  /*09f0*/  ATOMG.E.EXCH.STRONG.GPU PT, RZ, [R2], R7 ;  /* 0x0000000702ff73a8 */ /* 0x004aa200041ee100 */
[----:B------:R-:W-:-:S04]  /*0a00*/  DEPBAR {5,4,3,2,1,0} ;  /* 0x0000003f0000791a */ /* 0x000fc80000000000 */
[----:B------:R-:W3:Y:S02]  /*0a10*/  CCTL.E.C.LDCU.IV.DEEP [UR8] ;  /* 0x0000000008007540 */ /* 0x000ee40009c08000 */
[----:B---3--:R5:W-:Y:S01]  /*0a20*/  UTMACCTL.IV [UR8] ;  /* 0x00000000080079b9 */ /* 0x008be20008000000 */
[----:B------:R-:W-:Y:S01]  /*0a30*/  NOP ;  /* 0x0000000000007918 */ /* 0x000fe20000000000 */
.L_x_18:
[----:B------:R-:W-:Y:S05]  /*0a40*/  @P0 BRA `(.L_x_19) ;  /* 0x00000000000c0947 */ /* 0x000fea0003800000 */
[----:B------:R0:W-:Y:S01]  /*0a50*/  UTMACMDFLUSH ;  /* 0x00000000000079b7 */ /* 0x0001e20000000000 */
[----:B------:R-:W-:Y:S05]  /*0a60*/  @P0 BRA `(.L_x_19) ;  /* 0x0000000000040947 */ /* 0x000fea0003800000 */
[----:B------:R-:W-:-:S04]  /*0a70*/  DEPBAR.LE SB0, 0x0 ;  /* 0x000080000000791a */ /* 0x000fc80000000000 */
.L_x_19:
[----:B------:R-:W-:Y:S05]  /*0a80*/  WARPSYNC.ALL ;  /* 0x0000000000007948 */ /* 0x000fea0003800000 */
[----:B------:R-:W-:Y:S01]  /*0a90*/  NOP ;  /* 0x0000000000007918 */ /* 0x000fe20000000000 */
[----:B--2---:R-:W-:Y:S06]  /*0aa0*/  BAR.SYNC.DEFER_BLOCKING 0x0 ;  /* 0x0000000000007b1d */ /* 0x004fec0000010000 */
[----:B------:R-:W-:Y:S02]  /*0ab0*/  BSSY.RECONVERGENT B1, `(.L_x_20) ;  /* 0x000000b000017945 */ /* 0x000fe40003800200 */
[----:B------:R-:W-:Y:S06]  /*0ac0*/  BAR.SYNC.DEFER_BLOCKING 0x0 ;  /* 0x0000000000007b1d */ /* 0x000fec0000010000 */
[----:B------:R2:W-:Y:S01]  /*0ad0*/  @!P0 STS [R11], RZ ;  /* 0x000000ff0b008388 */ /* 0x0005e20000000800 */
[----:B------:R-:W-:Y:S01]  /*0ae0*/  NOP ;  /* 0x0000000000007918 */ /* 0x000fe20000000000 */
[----:B------:R-:W-:Y:S05]  /*0af0*/  @P3 BRA `(.L_x_21) ;  /* 0x0000000000183947 */ /* 0x000fea0003800000 */
[----:B---345:R-:W3:Y:S01]  /*0b00*/  LDS R2, [UR10+0x8] ;  /* 0x0000080aff027984 */ /* 0x038ee20008000800 */
[----:B------:R-:W4:Y:S01]  /*0b10*/  LDC.64 R6, c[0x0][0x388] ;  /* 0x0000e200ff067b82 */ /* 0x000f220000000a00 */
[----:B------:R-:W-:Y:S02]  /*0b20*/  IMAD.MOV.U32 R3, RZ, RZ, 0x70 ;  /* 0x00000070ff037424 */ /* 0x000fe400078e00ff */
[----:B----4-:R4:W-:Y:S03]  /*0b30*/  STS.64 [UR10], R6 ;  /* 0x00000006ff007988 */ /* 0x0109e60008000a0a */
[----:B---3--:R-:W-:-:S05]  /*0b40*/  LOP3.LUT R2, R2, 0x10, R3, 0xd8, !PT ;  /* 0x0000001002027812 */ /* 0x008fca00078ed803 */
[----:B------:R4:W-:Y:S02]  /*0b50*/  STS [UR10+0x8], R2 ;  /* 0x00000802ff007988 */ /* 0x0009e4000800080a */
.L_x_21:
[----:B-----5:R-:W-:Y:S05]  /*0b60*/  BSYNC.RECONVERGENT B1 ;  /* 0x0000000000017941 */ /* 0x020fea0003800200 */
.L_x_20:
[----:B------:R-:W-:Y:S04]  /*0b70*/  BSSY.RECONVERGENT B2, `(.L_x_22) ;  /* 0x000000f000027945 */ /* 0x000fe80003800200 */
[----:B------:R-:W-:Y:S04]  /*0b80*/  BSSY.RELIABLE B1, `(.L_x_23) ;  /* 0x000000c000017945 */ /* 0x000fe80003800100 */
[----:B------:R-:W-:Y:S05]  /*0b90*/  @P3 BRA `(.L_x_24) ;  /* 0x0000000000283947 */ /* 0x000fea0003800000 */
[----:B---34-:R-:W3:Y:S01]  /*0ba0*/  LDS R2, [UR10+0x34] ;  /* 0x0000340aff027984 */ /* 0x018ee20008000800 */
[----:B------:R-:W-:Y:S01]  /*0bb0*/  IMAD.MOV.U32 R3, RZ, RZ, 0x3f000000 ;  /* 0x3f000000ff037424 */ /* 0x000fe200078e00ff */
[----:B------:R-:W-:Y:S05]  /*0bc0*/  @P3 BREAK.RELIABLE B1 ;  /* 0x0000000000013942 */ /* 0x000fea0003800100 */
[----:B---3--:R-:W-:-:S05]  /*0bd0*/  LOP3.LUT R2, R2, 0xff000000, R3, 0xb8, !PT ;  /* 0xff00000002027812 */ /* 0x008fca00078eb803 */
[----:B------:R3:W-:Y:S01]  /*0be0*/  STS [UR10+0x34], R2 ;  /* 0x00003402ff007988 */ /* 0x0007e2000800080a */
[----:B------:R-:W-:Y:S05]  /*0bf0*/  @P3 BRA `(.L_x_25) ;  /* 0x0000000000183947 */ /* 0x000fea0003800000 */
[----:B---3--:R-:W3:Y:S01]  /*0c00*/  LDS R2, [UR10+0x38] ;  /* 0x0000380aff027984 */ /* 0x008ee20008000800 */
[----:B------:R-:W-:-:S05]  /*0c10*/  IMAD.MOV.U32 R3, RZ, RZ, 0x7f ;  /* 0x0000007fff037424 */ /* 0x000fca00078e00ff */
[----:B---3--:R-:W-:-:S05]  /*0c20*/  LOP3.LUT R2, R2, 0xff, R3, 0xb8, !PT ;  /* 0x000000ff02027812 */ /* 0x008fca00078eb803 */
[----:B------:R5:W-:Y:S02]  /*0c30*/  STS [UR10+0x38], R2 ;  /* 0x00003802ff007988 */ /* 0x000be4000800080a */
.L_x_24:
[----:B------:R-:W-:Y:S05]  /*0c40*/  BSYNC.RELIABLE B1 ;  /* 0x0000000000017941 */ /* 0x000fea0003800100 */
.L_x_23:
[----:B------:R2:W-:Y:S02]  /*0c50*/  @!P3 STS [UR10+0x20], R12 ;  /* 0x0000200cff00b988 */ /* 0x0005e4000800080a */
.L_x_25:
[----:B------:R-:W-:Y:S05]  /*0c60*/  BSYNC.RECONVERGENT B2 ;  /* 0x0000000000027941 */ /* 0x000fea0003800200 */
.L_x_22:
[----:B------:R-:W-:Y:S05]  /*0c70*/  WARPSYNC.ALL ;  /* 0x0000000000007948 */ /* 0x000fea0003800000 */
[----:B------:R-:W-:Y:S01]  /*0c80*/  NOP ;  /* 0x0000000000007918 */ /* 0x000fe20000000000 */
[----:B------:R-:W2:Y:S01]  /*0c90*/  LDC R5, c[0x0][0x39c] ;  /* 0x0000e700ff057b82 */ /* 0x000ea20000000800 */
[----:B------:R-:W-:Y:S01]  /*0ca0*/  BSSY.RECONVERGENT B2, `(.L_x_26) ;  /* 0x0000010000027945 */ /* 0x000fe20003800200 */
[----:B--2---:R-:W-:-:S05]  /*0cb0*/  VIADD R5, R5, 0xffffffff ;  /* 0xffffffff05057836 */ /* 0x004fca0000000000 */
[----:B------:R2:W-:Y:S01]  /*0cc0*/  @!P3 STS [UR10+0x24], R5 ;  /* 0x00002405ff00b988 */ /* 0x0005e2000800080a */
[----:B------:R-:W-:Y:S05]  /*0cd0*/  @P3 BRA `(.L_x_27) ;  /* 0x0000000000303947 */ /* 0x000fea0003800000 */
[----:B------:R-:W2:Y:S01]  /*0ce0*/  LDS R3, [UR10+0x34] ;  /* 0x0000340aff037984 */ /* 0x000ea20008000800 */
[----:B----4-:R-:W4:Y:S03]  /*0cf0*/  LDC.64 R6, c[0x0][0x3b0] ;  /* 0x0000ec00ff067b82 */ /* 0x010f260000000a00 */
[----:B---3-5:R-:W3:Y:S01]  /*0d00*/  LDS R2, [UR10+0x1c] ;  /* 0x00001c0aff027984 */ /* 0x028ee20008000800 */
        /* <DEDUP_REMOVED lines=9> */
.L_x_27:
[----:B------:R-:W-:Y:S05]  /*0da0*/  BSYNC.RECONVERGENT B2 ;  /* 0x0000000000027941 */ /* 0x000fea0003800200 */
.L_x_26:
[----:B------:R-:W-:Y:S04]  /*0db0*/  BSSY.RECONVERGENT B3, `(.L_x_28) ;  /* 0x000001a000037945 */ /* 0x000fe80003800200 */
[----:B------:R-:W-:Y:S04]  /*0dc0*/  BSSY.RELIABLE B2, `(.L_x_29) ;  /* 0x0000015000027945 */ /* 0x000fe80003800100 */
[----:B------:R-:W-:Y:S05]  /*0dd0*/  @P3 BRA `(.L_x_30) ;  /* 0x0000000000203947 */ /* 0x000fea0003800000 */
[----:B---345:R-:W3:Y:S02]  /*0de0*/  LDS R2, [UR10+0x34] ;  /* 0x0000340aff027984 */ /* 0x038ee40008000800 */
[----:B---3--:R-:W-:-:S05]  /*0df0*/  LOP3.LUT R2, R2, 0x38, RZ, 0xb8, !PT ;  /* 0x0000003802027812 */ /* 0x008fca00078eb8ff */
[----:B------:R3:W-:Y:S01]  /*0e00*/  STS [UR10+0x34], R2 ;  /* 0x00003402ff007988 */ /* 0x0007e2000800080a */
[----:B------:R-:W-:Y:S05]  /*0e10*/  @P3 BRA `(.L_x_31) ;  /* 0x0000000000203947 */ /* 0x000fea0003800000 */
[----:B---3--:R-:W3:Y:S01]  /*0e20*/  LDS R2, [UR10+0x8] ;  /* 0x0000080aff027984 */ /* 0x008ee20008000800 */
[----:B------:R-:W-:-:S05]  /*0e30*/  IMAD.MOV.U32 R3, RZ, RZ, 0x780 ;  /* 0x00000780ff037424 */ /* 0x000fca00078e00ff */
[----:B---3--:R-:W-:-:S05]  /*0e40*/  LOP3.LUT R2, R2, 0x300, R3, 0xd8, !PT ;  /* 0x0000030002027812 */ /* 0x008fca00078ed803 */
[----:B------:R3:W-:Y:S02]  /*0e50*/  STS [UR10+0x8], R2 ;  /* 0x00000802ff007988 */ /* 0x0007e4000800080a */
.L_x_30:
[----:B------:R-:W-:Y:S05]  /*0e60*/  @P3 BRA `(.L_x_32) ;  /* 0x0000000000283947 */ /* 0x000fea0003800000 */
[----:B---345:R-:W3:Y:S02]  /*0e70*/  LDS R2, [UR10+0x8] ;  /* 0x0000080aff027984 */ /* 0x038ee40008000800 */
[----:B---3--:R-:W-:-:S05]  /*0e80*/  LOP3.LUT R2, R2, 0x1800, RZ, 0xb8, !PT ;  /* 0x0000180002027812 */ /* 0x008fca00078eb8ff */
[----:B------:R4:W-:Y:S02]  /*0e90*/  STS [UR10+0x8], R2 ;  /* 0x00000802ff007988 */ /* 0x0009e4000800080a */
.L_x_31:
[----:B------:R-:W-:Y:S05]  /*0ea0*/  @P3 BREAK.RELIABLE B2 ;  /* 0x0000000000023942 */ /* 0x000fea0003800100 */
[----:B------:R-:W-:Y:S05]  /*0eb0*/  @P3 BRA `(.L_x_33) ;  /* 0x0000000000243947 */ /* 0x000fea0003800000 */
[----:B---34-:R-:W3:Y:S01]  /*0ec0*/  LDS R2, [UR10+0x8] ;  /* 0x0000080aff027984 */ /* 0x018ee20008000800 */
[----:B------:R-:W-:-:S05]  /*0ed0*/  IMAD.MOV.U32 R3, RZ, RZ, 0x6000 ;  /* 0x00006000ff037424 */ /* 0x000fca00078e00ff */
[----:B---3--:R-:W-:-:S04]  /*0ee0*/  LOP3.LUT R2, R2, 0x6000, R3, 0xd8, !PT ;  /* 0x0000600002027812 */ /* 0x008fc800078ed803 */
[----:B------:R-:W-:-:S05]  /*0ef0*/  LOP3.LUT R2, R2, 0x400000, RZ, 0xb8, !PT ;  /* 0x0040000002027812 */ /* 0x000fca00078eb8ff */
[----:B------:R3:W-:Y:S02]  /*0f00*/  STS [UR10+0x8], R2 ;  /* 0x00000802ff007988 */ /* 0x0007e4000800080a */
.L_x_32:
[----:B------:R-:W-:Y:S05]  /*0f10*/  BSYNC.RELIABLE B2 ;  /* 0x0000000000027941 */ /* 0x000fea0003800100 */
.L_x_29:
[----:B---345:R-:W3:Y:S02]  /*0f20*/  @!P3 LDS R2, [UR10+0x8] ;  /* 0x0000080aff02b984 */ /* 0x038ee40008000800 */
[----:B---3--:R-:W-:-:S05]  /*0f30*/  @!P3 LOP3.LUT R2, R2, 0x8000, RZ, 0xb8, !PT ;  /* 0x000080000202b812 */ /* 0x008fca00078eb8ff */
[----:B------:R5:W-:Y:S02]  /*0f40*/  @!P3 STS [UR10+0x8], R2 ;  /* 0x00000802ff00b988 */ /* 0x000be4000800080a */
.L_x_33:
[----:B------:R-:W-:Y:S05]  /*0f50*/  BSYNC.RECONVERGENT B3 ;  /* 0x0000000000037941 */ /* 0x000fea0003800200 */
.L_x_28:
[----:B------:R-:W-:Y:S05]  /*0f60*/  WARPSYNC.ALL ;  /* 0x0000000000007948 */ /* 0x000fea0003800000 */
[----:B------:R-:W-:Y:S01]  /*0f70*/  NOP ;  /* 0x0000000000007918 */ /* 0x000fe20000000000 */
[----:B------:R-:W-:-:S04]  /*0f80*/  UIADD3 UR5, UPT, UPT, UR4, 0x80, URZ ;  /* 0x0000008004057890 */ /* 0x000fc8000fffe0ff */
[----:B------:R-:W-:-:S04]  /*0f90*/  UIADD3 UR6, UP0, UPT, UR5, UR12, URZ ;  /* 0x0000000c05067290 */ /* 0x000fc8000ff1e0ff */
[----:B------:R-:W-:Y:S01]  /*0fa0*/  ULEA.HI.X.SX32 UR7, UR5, UR13, 0x1, UP0 ;  /* 0x0000000d05077291 */ /* 0x000fe200080f0eff */
[----:B------:R-:W-:Y:S11]  /*0fb0*/  @P0 BRA `(.L_x_34) ;  /* 0x0000000000300947 */ /* 0x000ff60003800000 */
[----:B---345:R-:W3:Y:S01]  /*0fc0*/  S2R R2, SR_LANEID ;  /* 0x0000000000027919 */ /* 0x038ee20000000000 */
[----:B------:R-:W-:Y:S05]  /*0fd0*/  WARPSYNC.ALL ;  /* 0x0000000000007948 */ /* 0x000fea0003800000 */
[----:B------:R-:W-:Y:S01]  /*0fe0*/  NOP ;  /* 0x0000000000007918 */ /* 0x000fe20000000000 */
[----:B---3--:R-:W-:-:S05]  /*0ff0*/  IMAD.SHL.U32 R6, R2, 0x4, RZ ;  /* 0x0000000402067824 */ /* 0x008fca00078e00ff */
[----:B------:R-:W3:Y:S01]  /*1000*/  LDS R7, [R6+UR10] ;  /* 0x0000000a06077984 */ /* 0x000ee20008000800 */
[----:B------:R-:W-:-:S05]  /*1010*/  IADD3 R2, P1, PT, R6, UR6, RZ ;  /* 0x0000000606027c10 */ /* 0x000fca000ff3e0ff */
[----:B------:R-:W-:-:S05]  /*1020*/  IMAD.X R3, RZ, RZ, UR7, P1 ;  /* 0x00000007ff037e24 */ /* 0x000fca00088e06ff */
[----:B---3--:R3:W4:Y:S01]  /*1030*/  ATOMG.E.EXCH.STRONG.GPU PT, RZ, [R2], R7 ;  /* 0x0000000702ff73a8 */ /* 0x00872200041ee100 */
[----:B------:R-:W-:-:S04]  /*1040*/  DEPBAR {5,4,3,2,1,0} ;  /* 0x0000003f0000791a */ /* 0x000fc80000000000 */
[----:B------:R-:W5:Y:S02]  /*1050*/  CCTL.E.C.LDCU.IV.DEEP [UR6] ;  /* 0x0000000006007540 */ /* 0x000f640009c08000 */
[----:B-----5:R3:W-:Y:S01]  /*1060*/  UTMACCTL.IV [UR6] ;  /* 0x00000000060079b9 */ /* 0x0207e20008000000 */
[----:B------:R-:W-:Y:S01]  /*1070*/  NOP ;  /* 0x0000000000007918 */ /* 0x000fe20000000000 */
.L_x_34:
[----:B------:R-:W-:Y:S05]  /*1080*/  @P0 BRA `(.L_x_35) ;  /* 0x00000000000c0947 */ /* 0x000fea0003800000 */
[----:B------:R0:W-:Y:S01]  /*1090*/  UTMACMDFLUSH ;  /* 0x00000000000079b7 */ /* 0x0001e20000000000 */
[----:B------:R-:W-:Y:S05]  /*10a0*/  @P0 BRA `(.L_x_35) ;  /* 0x0000000000040947 */ /* 0x000fea0003800000 */
[----:B------:R-:W-:-:S04]  /*10b0*/  DEPBAR.LE SB0, 0x0 ;  /* 0x000080000000791a */ /* 0x000fc80000000000 */
.L_x_35:
[----:B------:R-:W-:Y:S05]  /*10c0*/  WARPSYNC.ALL ;  /* 0x0000000000007948 */ /* 0x000fea0003800000 */
[----:B------:R-:W-:Y:S01]  /*10d0*/  NOP ;  /* 0x0000000000007918 */ /* 0x000fe20000000000 */
[----:B----4-:R-:W-:Y:S06]  /*10e0*/  BAR.SYNC.DEFER_BLOCKING 0x0 ;  /* 0x0000000000007b1d */ /* 0x010fec0000010000 */
[----:B------:R-:W-:Y:S02]  /*10f0*/  BSSY.RECONVERGENT B3, `(.L_x_36) ;  /* 0x000000b000037945 */ /* 0x000fe40003800200 */
[----:B------:R-:W-:Y:S06]  /*1100*/  BAR.SYNC.DEFER_BLOCKING 0x0 ;  /* 0x0000000000007b1d */ /* 0x000fec0000010000 */
[----:B------:R4:W-:Y:S01]  /*1110*/  @!P0 STS [R11], RZ ;  /* 0x000000ff0b008388 */ /* 0x0009e20000000800 */
[----:B------:R-:W-:Y:S01]  /*1120*/  NOP ;  /* 0x0000000000007918 */ /* 0x000fe20000000000 */
[----:B------:R-:W-:Y:S05]  /*1130*/  @P3 BRA `(.L_x_37) ;  /* 0x0000000000183947 */ /* 0x000fea0003800000 */
[----:B---3-5:R-:W3:Y:S01]  /*1140*/  LDS R2, [UR10+0x8] ;  /* 0x0000080aff027984 */ /* 0x028ee20008000800 */
[----:B------:R-:W5:Y:S01]  /*1150*/  LDC.64 R6, c[0x0][0x390] ;  /* 0x0000e400ff067b82 */ /* 0x000f620000000a00 */
[----:B------:R-:W-:Y:S02]  /*1160*/  IMAD.MOV.U32 R3, RZ, RZ, 0x70 ;  /* 0x00000070ff037424 */ /* 0x000fe400078e00ff */
[----:B-----5:R5:W-:Y:S03]  /*1170*/  STS.64 [UR10], R6 ;  /* 0x00000006ff007988 */ /* 0x020be60008000a0a */
[----:B---3--:R-:W-:-:S05]  /*1180*/  LOP3.LUT R2, R2, 0x10, R3, 0xd8, !PT ;  /* 0x0000001002027812 */ /* 0x008fca00078ed803 */
[----:B------:R5:W-:Y:S02]  /*1190*/  STS [UR10+0x8], R2 ;  /* 0x00000802ff007988 */ /* 0x000be4000800080a */
.L_x_37:
[----:B---3--:R-:W-:Y:S05]  /*11a0*/  BSYNC.RECONVERGENT B3 ;  /* 0x0000000000037941 */ /* 0x008fea0003800200 */
.L_x_36:
[----:B------:R-:W-:Y:S04]  /*11b0*/  BSSY.RECONVERGENT B4, `(.L_x_38) ;  /* 0x0000011000047945 */ /* 0x000fe80003800200 */
[----:B------:R-:W-:Y:S04]  /*11c0*/  BSSY.RELIABLE B3, `(.L_x_39) ;  /* 0x000000e000037945 */ /* 0x000fe80003800100 */
[----:B------:R-:W-:Y:S05]  /*11d0*/  @P3 BRA `(.L_x_40) ;  /* 0x0000000000243947 */ /* 0x000fea0003800000 */
[----:B-----5:R-:W3:Y:S01]  /*11e0*/  LDS R2, [UR10+0x34] ;  /* 0x0000340aff027984 */ /* 0x020ee20008000800 */
[----:B------:R-:W-:-:S05]  /*11f0*/  IMAD.MOV.U32 R3, RZ, RZ, 0x3f000000 ;  /* 0x3f000000ff037424 */ /* 0x000fca00078e00ff */
[----:B---3--:R-:W-:-:S05]  /*1200*/  LOP3.LUT R2, R2, 0xff000000, R3, 0xb8, !PT ;  /* 0xff00000002027812 */ /* 0x008fca00078eb803 */
[----:B------:R3:W-:Y:S01]  /*1210*/  STS [UR10+0x34], R2 ;  /* 0x00003402ff007988 */ /* 0x0007e2000800080a */
[----:B------:R-:W-:Y:S05]  /*1220*/  @P3 BRA `(.L_x_41) ;  /* 0x00000000001c3947 */ /* 0x000fea0003800000 */
[----:B---3--:R-:W3:Y:S01]  /*1230*/  LDS R2, [UR10+0x38] ;  /* 0x0000380aff027984 */ /* 0x008ee20008000800 */
[----:B------:R-:W-:-:S05]  /*1240*/  IMAD.MOV.U32 R3, RZ, RZ, 0x7f ;  /* 0x0000007fff037424 */ /* 0x000fca00078e00ff */
[----:B---3--:R-:W-:-:S05]  /*1250*/  LOP3.LUT R2, R2, 0xff, R3, 0xb8, !PT ;  /* 0x000000ff02027812 */ /* 0x008fca00078eb803 */
[----:B------:R3:W-:Y:S02]  /*1260*/  STS [UR10+0x38], R2 ;  /* 0x00003802ff007988 */ /* 0x0007e4000800080a */
.L_x_40:
[----:B------:R-:W-:Y:S05]  /*1270*/  @P3 BREAK.RELIABLE B3 ;  /* 0x0000000000033942 */ /* 0x000fea0003800100 */
[----:B------:R-:W-:Y:S05]  /*1280*/  @P3 BRA `(.L_x_42) ;  /* 0x00000000000c3947 */ /* 0x000fea0003800000 */
[----:B------:R2:W-:Y:S02]  /*1290*/  STS [UR10+0x20], R5 ;  /* 0x00002005ff007988 */ /* 0x0005e4000800080a */
.L_x_41:
[----:B------:R-:W-:Y:S05]  /*12a0*/  BSYNC.RELIABLE B3 ;  /* 0x0000000000037941 */ /* 0x000fea0003800100 */
.L_x_39:
[----:B------:R2:W-:Y:S02]  /*12b0*/  @!P3 STS [UR10+0x24], R4 ;  /* 0x00002404ff00b988 */ /* 0x0005e4000800080a */
.L_x_42:
[----:B------:R-:W-:Y:S05]  /*12c0*/  BSYNC.RECONVERGENT B4 ;  /* 0x0000000000047941 */ /* 0x000fea0003800200 */
.L_x_38:
[----:B------:R-:W-:Y:S05]  /*12d0*/  WARPSYNC.ALL ;  /* 0x0000000000007948 */ /* 0x000fea0003800000 */
[----:B------:R-:W-:Y:S01]  /*12e0*/  NOP ;  /* 0x0000000000007918 */ /* 0x000fe20000000000 */
[----:B------:R-:W-:Y:S04]  /*12f0*/  BSSY.RECONVERGENT B4, `(.L_x_43) ;  /* 0x000000e000047945 */ /* 0x000fe80003800200 */
[----:B------:R-:W-:Y:S05]  /*1300*/  @P3 BRA `(.L_x_44) ;  /* 0x0000000000303947 */ /* 0x000fea0003800000 */
[----:B------:R-:W2:Y:S02]  /*1310*/  LDS R3, [UR10+0x34] ;  /* 0x0000340aff037984 */ /* 0x000ea40008000800 */
[----:B--2---:R-:W2:Y:S02]  /*1320*/  LDC.64 R4, c[0x0][0x3b8] ;  /* 0x0000ee00ff047b82 */ /* 0x004ea40000000a00 */
[----:B---3-5:R-:W3:Y:S01]  /*1330*/  LDS R2, [UR10+0x1c] ;  /* 0x00001c0aff027984 */ /* 0x028ee20008000800 */
[C---:B--2---:R-:W-:Y:S01]  /*1340*/  SHF.L.U64.HI R5, R4.reuse, 0x1, R5 ;  /* 0x0000000104057819 */ /* 0x044fe20000010205 */
[----:B------:R-:W-:-:S03]  /*1350*/  IMAD.SHL.U32 R4, R4, 0x2, RZ ;  /* 0x0000000204047824 */ /* 0x000fc600078e00ff */
[--C-:B------:R-:W-:Y:S02]  /*1360*/  SHF.R.U32.HI R7, RZ, 0x4, R5.reuse ;  /* 0x00000004ff077819 */ /* 0x100fe40000011605 */
[----:B------:R-:W-:-:S05]  /*1370*/  SHF.R.U64 R4, R4, 0x4, R5 ;  /* 0x0000000404047819 */ /* 0x000fca0000001205 */
[----:B------:R2:W-:Y:S01]  /*1380*/  STS [UR10+0xc], R4 ;  /* 0x00000c04ff007988 */ /* 0x0005e2000800080a */
[----:B------:R-:W-:Y:S02]  /*1390*/  LOP3.LUT R3, R3, 0x7, RZ, 0xb8, !PT ;  /* 0x0000000703037812 */ /* 0x000fe400078eb8ff */
[----:B---3--:R-:W-:-:S03]  /*13a0*/  LOP3.LUT R2, R2, 0xf, R7, 0xb8, !PT ;  /* 0x0000000f02027812 */ /* 0x008fc600078eb807 */
[----:B------:R2:W-:Y:S04]  /*13b0*/  STS [UR10+0x34], R3 ;  /* 0x00003403ff007988 */ /* 0x0005e8000800080a */
[----:B------:R2:W-:Y:S02]  /*13c0*/  STS [UR10+0x1c], R2 ;  /* 0x00001c02ff007988 */ /* 0x0005e4000800080a */
.L_x_44:
[----:B------:R-:W-:Y:S05]  /*13d0*/  BSYNC.RECONVERGENT B4 ;  /* 0x0000000000047941 */ /* 0x000fea0003800200 */
.L_x_43:
[----:B------:R-:W-:Y:S04]  /*13e0*/  BSSY.RECONVERGENT B5, `(.L_x_45) ;  /* 0x000001a000057945 */ /* 0x000fe80003800200 */
[----:B------:R-:W-:Y:S04]  /*13f0*/  BSSY.RELIABLE B4, `(.L_x_46) ;  /* 0x0000015000047945 */ /* 0x000fe80003800100 */
[----:B------:R-:W-:Y:S05]  /*1400*/  @P3 BRA `(.L_x_47) ;  /* 0x0000000000203947 */ /* 0x000fea0003800000 */
[----:B--23-5:R-:W2:Y:S02]  /*1410*/  LDS R2, [UR10+0x34] ;  /* 0x0000340aff027984 */ /* 0x02cea40008000800 */
[----:B--2---:R-:W-:-:S05]  /*1420*/  LOP3.LUT R2, R2, 0x38, RZ, 0xb8, !PT ;  /* 0x0000003802027812 */ /* 0x004fca00078eb8ff */
[----:B------:R2:W-:Y:S01]  /*1430*/  STS [UR10+0x34], R2 ;  /* 0x00003402ff007988 */ /* 0x0005e2000800080a */
[----:B------:R-:W-:Y:S05]  /*1440*/  @P3 BRA `(.L_x_48) ;  /* 0x0000000000203947 */ /* 0x000fea0003800000 */
[----:B--2---:R-:W2:Y:S01]  /*1450*/  LDS R2, [UR10+0x8] ;  /* 0x0000080aff027984 */ /* 0x004ea20008000800 */
[----:B------:R-:W-:-:S05]  /*1460*/  IMAD.MOV.U32 R3, RZ, RZ, 0x780 ;  /* 0x00000780ff037424 */ /* 0x000fca00078e00ff */
[----:B--2---:R-:W-:-:S05]  /*1470*/  LOP3.LUT R2, R2, 0x300, R3, 0xd8, !PT ;  /* 0x0000030002027812 */ /* 0x004fca00078ed803 */
[----:B------:R2:W-:Y:S02]  /*1480*/  STS [UR10+0x8], R2 ;  /* 0x00000802ff007988 */ /* 0x0005e4000800080a */
.L_x_47:
[----:B------:R-:W-:Y:S05]  /*1490*/  @P3 BRA `(.L_x_49) ;  /* 0x0000000000283947 */ /* 0x000fea0003800000 */
[----:B--23-5:R-:W2:Y:S02]  /*14a0*/  LDS R2, [UR10+0x8] ;  /* 0x0000080aff027984 */ /* 0x02cea40008000800 */
[----:B--2---:R-:W-:-:S05]  /*14b0*/  LOP3.LUT R2, R2, 0x1800, RZ, 0xb8, !PT ;  /* 0x0000180002027812 */ /* 0x004fca00078eb8ff */
[----:B------:R3:W-:Y:S02]  /*14c0*/  STS [UR10+0x8], R2 ;  /* 0x00000802ff007988 */ /* 0x0007e4000800080a */
.L_x_48:
[----:B------:R-:W-:Y:S05]  /*14d0*/  @P3 BREAK.RELIABLE B4 ;  /* 0x0000000000043942 */ /* 0x000fea0003800100 */
[----:B------:R-:W-:Y:S05]  /*14e0*/  @P3 BRA `(.L_x_50) ;  /* 0x0000000000243947 */ /* 0x000fea0003800000 */
[----:B--23--:R-:W2:Y:S01]  /*14f0*/  LDS R2, [UR10+0x8] ;  /* 0x0000080aff027984 */ /* 0x00cea20008000800 */
[----:B------:R-:W-:-:S05]  /*1500*/  IMAD.MOV.U32 R3, RZ, RZ, 0x6000 ;  /* 0x00006000ff037424 */ /* 0x000fca00078e00ff */
[----:B--2---:R-:W-:-:S04]  /*1510*/  LOP3.LUT R2, R2, 0x6000, R3, 0xd8, !PT ;  /* 0x0000600002027812 */ /* 0x004fc800078ed803 */
[----:B------:R-:W-:-:S05]  /*1520*/  LOP3.LUT R2, R2, 0x400000, RZ, 0xb8, !PT ;  /* 0x0040000002027812 */ /* 0x000fca00078eb8ff */
[----:B------:R2:W-:Y:S02]  /*1530*/  STS [UR10+0x8], R2 ;  /* 0x00000802ff007988 */ /* 0x0005e4000800080a */
.L_x_49:
[----:B------:R-:W-:Y:S05]  /*1540*/  BSYNC.RELIABLE B4 ;  /* 0x0000000000047941 */ /* 0x000fea0003800100 */
.L_x_46:
[----:B--23-5:R-:W2:Y:S02]  /*1550*/  @!P3 LDS R2, [UR10+0x8] ;  /* 0x0000080aff02b984 */ /* 0x02cea40008000800 */
[----:B--2---:R-:W-:-:S05]  /*1560*/  @!P3 LOP3.LUT R2, R2, 0x8000, RZ, 0xb8, !PT ;  /* 0x000080000202b812 */ /* 0x004fca00078eb8ff */
[----:B------:R5:W-:Y:S02]  /*1570*/  @!P3 STS [UR10+0x8], R2 ;  /* 0x00000802ff00b988 */ /* 0x000be4000800080a */
.L_x_50:
[----:B------:R-:W-:Y:S05]  /*1580*/  BSYNC.RECONVERGENT B5 ;  /* 0x0000000000057941 */ /* 0x000fea0003800200 */
.L_x_45:
[----:B------:R-:W-:Y:S05]  /*1590*/  WARPSYNC.ALL ;  /* 0x0000000000007948 */ /* 0x000fea0003800000 */
[----:B------:R-:W-:Y:S01]  /*15a0*/  NOP ;  /* 0x0000000000007918 */ /* 0x000fe20000000000 */
[----:B------:R-:W-:-:S04]  /*15b0*/  UIADD3 UR4, UPT, UPT, UR4, 0x100, URZ ;  /* 0x0000010004047890 */ /* 0x000fc8000fffe0ff */
[----:B------:R-:W-:-:S04]  /*15c0*/  UIADD3 UR12, UP0, UPT, UR4, UR12, URZ ;  /* 0x0000000c040c7290 */ /* 0x000fc8000ff1e0ff */
[----:B------:R-:W-:Y:S01]  /*15d0*/  ULEA.HI.X.SX32 UR13, UR4, UR13, 0x1, UP0 ;  /* 0x0000000d040d7291 */ /* 0x000fe200080f0eff */
[----:B------:R-:W-:Y:S11]  /*15e0*/  @P0 BRA `(.L_x_51) ;  /* 0x0000000000300947 */ /* 0x000ff60003800000 */
[----:B--23-5:R-:W2:Y:S01]  /*15f0*/  S2R R2, SR_LANEID ;  /* 0x0000000000027919 */ /* 0x02cea20000000000 */
[----:B------:R-:W-:Y:S05]  /*1600*/  WARPSYNC.ALL ;  /* 0x0000000000007948 */ /* 0x000fea0003800000 */
[----:B------:R-:W-:Y:S01]  /*1610*/  NOP ;  /* 0x0000000000007918 */ /* 0x000fe20000000000 */
[----:B--2---:R-:W-:-:S05]  /*1620*/  IMAD.SHL.U32 R4, R2, 0x4, RZ ;  /* 0x0000000402047824 */ /* 0x004fca00078e00ff */
[----:B------:R-:W2:Y:S01]  /*1630*/  LDS R5, [R4+UR10] ;  /* 0x0000000a04057984 */ /* 0x000ea20008000800 */
[----:B------:R-:W-:-:S05]  /*1640*/  IADD3 R2, P1, PT, R4, UR12, RZ ;  /* 0x0000000c04027c10 */ /* 0x000fca000ff3e0ff */
[----:B------:R-:W-:-:S05]  /*1650*/  IMAD.X R3, RZ, RZ, UR13, P1 ;  /* 0x0000000dff037e24 */ /* 0x000fca00088e06ff */
[----:B--2---:R2:W3:Y:S01]  /*1660*/  ATOMG.E.EXCH.STRONG.GPU PT, RZ, [R2], R5 ;  /* 0x0000000502ff73a8 */ /* 0x0044e200041ee100 */
[----:B------:R-:W-:-:S04]  /*1670*/  DEPBAR {5,4,3,2,1,0} ;  /* 0x0000003f0000791a */ /* 0x000fc80000000000 */
[----:B------:R-:W5:Y:S02]  /*1680*/  CCTL.E.C.LDCU.IV.DEEP [UR12] ;  /* 0x000000000c007540 */ /* 0x000f640009c08000 */
[----:B-----5:R2:W-:Y:S01]  /*1690*/  UTMACCTL.IV [UR12] ;  /* 0x000000000c0079b9 */ /* 0x0205e20008000000 */
[----:B------:R-:W-:Y:S01]  /*16a0*/  NOP ;  /* 0x0000000000007918 */ /* 0x000fe20000000000 */
.L_x_51:
[----:B------:R-:W-:Y:S05]  /*16b0*/  @P0 BRA `(.L_x_52) ;  /* 0x00000000000c0947 */ /* 0x000fea0003800000 */
[----:B------:R0:W-:Y:S01]  /*16c0*/  UTMACMDFLUSH ;  /* 0x00000000000079b7 */ /* 0x0001e20000000000 */
[----:B------:R-:W-:Y:S05]  /*16d0*/  @P0 BRA `(.L_x_52) ;  /* 0x0000000000040947 */ /* 0x000fea0003800000 */
[----:B------:R-:W-:-:S04]  /*16e0*/  DEPBAR.LE SB0, 0x0 ;  /* 0x000080000000791a */ /* 0x000fc80000000000 */
.L_x_52:
[----:B------:R-:W-:Y:S05]  /*16f0*/  WARPSYNC.ALL ;  /* 0x0000000000007948 */ /* 0x000fea0003800000 */
[----:B------:R-:W-:Y:S01]  /*1700*/  NOP ;  /* 0x0000000000007918 */ /* 0x000fe20000000000 */
[----:B---3--:R-:W-:Y:S01]  /*1710*/  BAR.SYNC.DEFER_BLOCKING 0x0 ;  /* 0x0000000000007b1d */ /* 0x008fe20000010000 */
[----:B------:R-:W-:Y:S01]  /*1720*/  ISETP.GE.AND P0, PT, R10, 0x1, PT ;  /* 0x000000010a00780c */ /* 0x000fe20003f06270 */
[----:B------:R-:W-:Y:S01]  /*1730*/  USHF.L.U32 UR27, UR27, 0x7, URZ ;  /* 0x000000071b1b7899 */ /* 0x000fe200080006ff */
[----:B--2--5:R-:W-:Y:S01]  /*1740*/  SHF.R.U32.HI R2, RZ, 0x5, R0 ;  /* 0x00000005ff027819 */ /* 0x024fe20000011600 */
[----:B------:R-:W-:-:S02]  /*1750*/  USHF.L.U32 UR31, UR31, 0x7, URZ ;  /* 0x000000071f1f7899 */ /* 0x000fc400080006ff */
[----:B------:R-:W-:Y:S01]  /*1760*/  VOTEU.ALL UP0, P3 ;  /* 0x0000000000ff7886 */ /* 0x000fe20001800000 */
[----:B------:R-:W-:Y:S01]  /*1770*/  UMOV UR4, 0x1 ;  /* 0x0000000100047882 */ /* 0x000fe20000000000 */
[----:B------:R-:W-:Y:S01]  /*1780*/  VOTEU.ALL UP1, P3 ;  /* 0x0000000000ff7886 */ /* 0x000fe20001820000 */
[----:B------:R-:W-:Y:S02]  /*1790*/  R2UR UR11, R2 ;  /* 0x00000000020b72ca */ /* 0x000fe400000e0000 */
[----:B------:R-:W-:-:S04]  /*17a0*/  @!UP0 UIADD3 UR14, UPT, UPT, -UR4, 0x100000, URZ ;  /* 0x00100000040e8890 */ /* 0x000fc8000fffe1ff */
[----:B------:R-:W-:Y:S02]  /*17b0*/  @!UP0 USHF.L.U32 UR15, UR14, 0xb, URZ ;  /* 0x0000000b0e0f8899 */ /* 0x000fe400080006ff */
[----:B------:R-:W-:Y:S02]  /*17c0*/  @!UP0 USHF.L.U32 UR14, UR14, 0x1, URZ ;  /* 0x000000010e0e8899 */ /* 0x000fe400080006ff */
[----:B------:R-:W-:-:S04]  /*17d0*/  @!UP0 UIADD3 UR4, UPT, UPT, -UR4, 0x100000, URZ ;  /* 0x0010000004048890 */ /* 0x000fc8000fffe1ff */
[----:B------:R-:W-:Y:S02]  /*17e0*/  @!UP0 USHF.L.U32 UR5, UR4, 0xb, URZ ;  /* 0x0000000b04058899 */ /* 0x000fe400080006ff */
[----:B------:R-:W-:Y:S01]  /*17f0*/  @!UP0 USHF.L.U32 UR4, UR4, 0x1, URZ ;  /* 0x0000000104048899 */ /* 0x000fe200080006ff */
[----:B------:R-:W-:Y:S01]  /*1800*/  VOTEU.ALL UP0, P3 ;  /* 0x0000000000ff7886 */ /* 0x000fe20001800000 */
[----:B------:R-:W2:Y:S04]  /*1810*/  FENCE.VIEW.ASYNC.S ;  /* 0x00000000000073c6 */ /* 0x000ea80000000000 */
[----:B--2---:R2:W3:Y:S06]  /*1820*/  @!UP0 SYNCS.EXCH.64 URZ, [UR10+0x10000], UR14 ;  /* 0x0100000e0aff85b2 */ /* 0x0044ec0008000100 */
[----:B------:R2:W5:Y:S01]  /*1830*/  @!UP1 SYNCS.EXCH.64 URZ, [UR10+0x10010], UR4 ;  /* 0x010010040aff95b2 */ /* 0x0005620008000100 */
[----:B------:R-:W-:Y:S05]  /*1840*/  @!P0 BRA `(.L_x_53) ;  /* 0x00000008008c8947 */ /* 0x000fea0003800000 */
[----:B---3-5:R-:W-:Y:S01]  /*1850*/  BAR.SYNC.DEFER_BLOCKING 0x0 ;  /* 0x0000000000007b1d */ /* 0x028fe20000010000 */
[----:B------:R-:W-:Y:S01]  /*1860*/  @!P3 IMAD.MOV.U32 R2, RZ, RZ, 0x10000 ;  /* 0x00010000ff02b424 */ /* 0x000fe200078e00ff */
[----:B------:R-:W-:Y:S01]  /*1870*/  ELECT P1, URZ, PT ;  /* 0x0000000000ff782f */ /* 0x000fe20003820000 */
[----:B--2---:R-:W-:-:S03]  /*1880*/  ULOP3.LUT UR5, UR11, 0x1, URZ, 0xc0, !UPT ;  /* 0x000000010b057892 */ /* 0x004fc6000f8ec0ff */
[C---:B------:R-:W-:Y:S02]  /*1890*/  ISETP.LT.U32.AND P1, PT, R68.reuse, 0x40, P1 ;  /* 0x000000404400780c */ /* 0x040fe40000f21070 */
[----:B------:R-:W-:Y:S01]  /*18a0*/  ELECT P0, URZ, PT ;  /* 0x0000000000ff782f */ /* 0x000fe20003800000 */
[----:B------:R-:W-:Y:S02]  /*18b0*/  ULEA UR20, UR5, UR10, 0xe ;  /* 0x0000000a05147291 */ /* 0x000fe4000f8e70ff */
[----:B------:R-:W-:Y:S01]  /*18c0*/  USHF.L.U32 UR22, UR5, 0x6, URZ ;  /* 0x0000000605167899 */ /* 0x000fe200080006ff */
[----:B------:R-:W-:Y:S01]  /*18d0*/  ISETP.LT.U32.AND P0, PT, R68, 0x40, P0 ;  /* 0x000000404400780c */ /* 0x000fe20000701070 */
[----:B------:R-:W-:Y:S01]  /*18e0*/  UMOV UR23, UR31 ;  /* 0x0000001f00177c82 */ /* 0x000fe20008000000 */
[----:B------:R-:W-:Y:S02]  /*18f0*/  UIADD3 UR4, UPT, UPT, UR10, 0x8000, URZ ;  /* 0x000080000a047890 */ /* 0x000fe4000fffe0ff */
[----:B------:R-:W-:-:S02]  /*1900*/  USHF.R.U32.HI UR14, URZ, 0x4, UR10 ;  /* 0x00000004ff0e7899 */ /* 0x000fc4000801160a */
[----:B------:R-:W-:Y:S01]  /*1910*/  UMOV UR26, UR22 ;  /* 0x00000016001a7c82 */ /* 0x000fe20008000000 */
[----:B------:R-:W-:Y:S01]  /*1920*/  VOTEU.ANY UP0, P1 ;  /* 0x0000000000ff7886 */ /* 0x000fe20000800100 */
[----:B------:R-:W-:Y:S02]  /*1930*/  USHF.R.U32.HI UR4, URZ, 0x4, UR4 ;  /* 0x00000004ff047899 */ /* 0x000fe40008011604 */
[----:B------:R-:W-:Y:S01]  /*1940*/  USGXT.U32 UR14, UR14, 0xe ;  /* 0x0000000e0e0e789a */ /* 0x000fe20008000000 */
[----:B------:R2:W-:Y:S01]  /*1950*/  @!P3 SYNCS.ARRIVE.TRANS64 RZ, [UR10+0x10000], R2 ;  /* 0x01000002ffffb9a7 */ /* 0x0005e2000800000a */
[----:B------:R3:W-:Y:S06]  /*1960*/  MEMBAR.ALL.CTA ;  /* 0x0000000000007992 */ /* 0x0007ec0000008000 */
[----:B---3--:R-:W3:Y:S01]  /*1970*/  FENCE.VIEW.ASYNC.S ;  /* 0x00000000000073c6 */ /* 0x008ee20000000000 */
[----:B------:R-:W-:Y:S01]  /*1980*/  @UP0 UIADD3 UR21, UPT, UPT, UR10, 0x10000, URZ ;  /* 0x000100000a150890 */ /* 0x000fe2000fffe0ff */
[----:B---3--:R-:W-:Y:S01]  /*1990*/  VOTEU.ANY UP0, P1 ;  /* 0x0000000000ff7886 */ /* 0x008fe20000800100 */
[----:B------:R-:W-:Y:S01]  /*19a0*/  VOTEU.ANY UP1, P0 ;  /* 0x0000000000ff7886 */ /* 0x000fe20000020100 */
[----:B------:R-:W-:Y:S01]  /*19b0*/  USGXT.U32 UR18, UR4, 0xe ;  /* 0x0000000e0412789a */ /* 0x000fe20008000000 */
[----:B------:R-:W-:-:S02]  /*19c0*/  UMOV UR15, 0x40004040 ;  /* 0x40004040000f7882 */ /* 0x000fc40000000000 */
[----:B------:R-:W-:Y:S01]  /*19d0*/  UMOV UR4, URZ ;  /* 0x000000ff00047c82 */ /* 0x000fe20008000000 */
[----:B------:R-:W-:Y:S02]  /*19e0*/  @UP1 UIADD3 UR24, UPT, UPT, UR20, 0x8000, URZ ;  /* 0x0000800014181890 */ /* 0x000fe4000fffe0ff */
[----:B------:R-:W-:Y:S01]  /*19f0*/  @UP1 UIADD3 UR25, UPT, UPT, UR10, 0x10000, URZ ;  /* 0x000100000a191890 */ /* 0x000fe2000fffe0ff */
[----:B------:R-:W-:Y:S01]  /*1a00*/  VOTEU.ANY UP1, P0 ;  /* 0x0000000000ff7886 */ /* 0x000fe20000020100 */
[----:B------:R-:W-:Y:S01]  /*1a10*/  UMOV UR19, 0x40004040 ;  /* 0x4000404000137882 */ /* 0x000fe20000000000 */
[----:B------:R-:W-:Y:S06]  /*1a20*/  BAR.SYNC.DEFER_BLOCKING 0x0 ;  /* 0x0000000000007b1d */ /* 0x000fec0000010000 */
[----:B------:R3:W-:Y:S01]  /*1a30*/  @UP0 UTMALDG.2D [UR20], [UR8] ;  /* 0x00000014080005b4 */ /* 0x0007e20008008000 */
[----:B------:R-:W-:-:S04]  /*1a40*/  UIADD3 UR16, UP0, UPT, UR14, 0x2, URZ ;  /* 0x000000020e107890 */ /* 0x000fc8000ff1e0ff */
[----:B------:R-:W-:Y:S01]  /*1a50*/  UIADD3.X UR17, UPT, UPT, UR4, 0x40004040, URZ, UP0, !UPT ;  /* 0x4000404004117890 */ /* 0x000fe200087fe4ff */
[----:B------:R-:W-:Y:S03]  /*1a60*/  BAR.SYNC.DEFER_BLOCKING 0x0 ;  /* 0x0000000000007b1d */ /* 0x000fe60000010000 */
[----:B------:R-:W-:Y:S02]  /*1a70*/  UIADD3.64 UR34, UPT, UPT, UR16, 0x4, URZ ;  /* 0x0000000410227897 */ /* 0x000fe4000fffe0ff */
[----:B------:R-:W-:Y:S02]  /*1a80*/  UIADD3.64 UR36, UPT, UPT, UR16, 0x3fe, URZ ;  /* 0x000003fe10247897 */ /* 0x000fe4000fffe0ff */
[----:B------:R-:W-:Y:S02]  /*1a90*/  UIADD3.64 UR38, UPT, UPT, UR16, 0x400, URZ ;  /* 0x0000040010267897 */ /* 0x000fe4000fffe0ff */
[----:B------:R-:W-:-:S02]  /*1aa0*/  UIADD3.64 UR40, UPT, UPT, UR16, 0x402, URZ ;  /* 0x0000040210287897 */ /* 0x000fc4000fffe0ff */
[----:B------:R-:W-:Y:S02]  /*1ab0*/  UIADD3.64 UR42, UPT, UPT, UR16, 0x404, URZ ;  /* 0x00000404102a7897 */ /* 0x000fe4000fffe0ff */
[----:B---3--:R-:W-:Y:S02]  /*1ac0*/  UIADD3 UR20, UP0, UPT, UR18, 0x2, URZ ;  /* 0x0000000212147890 */ /* 0x008fe4000ff1e0ff */
[----:B------:R-:W-:Y:S02]  /*1ad0*/  UIADD3.64 UR22, UPT, UPT, UR16, 0x2, URZ ;  /* 0x0000000210167897 */ /* 0x000fe4000fffe0ff */
[----:B------:R-:W-:Y:S02]  /*1ae0*/  UIADD3.X UR21, UPT, UPT, UR4, 0x40004040, URZ, UP0, !UPT ;  /* 0x4000404004157890 */ /* 0x000fe400087fe4ff */
[----:B------:R-:W-:Y:S02]  /*1af0*/  UISETP.NE.U32.AND UP0, UPT, UR11, URZ, UPT ;  /* 0x000000ff0b00728c */ /* 0x000fe4000bf05070 */
[----:B------:R-:W-:-:S02]  /*1b00*/  UIADD3.64 UR44, UPT, UPT, UR20, 0x2, URZ ;  /* 0x00000002142c7897 */ /* 0x000fc4000fffe0ff */
[----:B------:R-:W-:Y:S02]  /*1b10*/  UIADD3.64 UR46, UPT, UPT, UR20, 0x4, URZ ;  /* 0x00000004142e7897 */ /* 0x000fe4000fffe0ff */
[----:B------:R-:W-:Y:S01]  /*1b20*/  UIADD3.64 UR48, UPT, UPT, UR20, 0x3fe, URZ ;  /* 0x000003fe14307897 */ /* 0x000fe2000fffe0ff */
[----:B------:R2:W-:Y:S01]  /*1b30*/  @UP1 UTMALDG.2D [UR24], [UR6] ;  /* 0x00000018060015b4 */ /* 0x0005e20008008000 */
[----:B------:R-:W-:Y:S02]  /*1b40*/  UIADD3.64 UR50, UPT, UPT, UR20, 0x400, URZ ;  /* 0x0000040014327897 */ /* 0x000fe4000fffe0ff */
[----:B------:R-:W-:Y:S02]  /*1b50*/  UIADD3.64 UR52, UPT, UPT, UR20, 0x402, URZ ;  /* 0x0000040214347897 */ /* 0x000fe4000fffe0ff */
[----:B------:R-:W-:Y:S01]  /*1b60*/  UIADD3.64 UR54, UPT, UPT, UR20, 0x404, URZ ;  /* 0x0000040414367897 */ /* 0x000fe2000fffe0ff */
[----:B------:R-:W-:Y:S06]  /*1b70*/  BAR.SYNC.DEFER_BLOCKING 0x0 ;  /* 0x0000000000007b1d */ /* 0x000fec0000010000 */
[----:B------:R-:W3:Y:S02]  /*1b80*/  SYNCS.PHASECHK.TRANS64.TRYWAIT P0, [UR10+0x10000], RZ ;  /* 0x010000ffff0075a7 */ /* 0x000ee4000800110a */
[----:B--23--:R-:W-:Y:S05]  /*1b90*/  @!P0 BRA `(.L_x_54) ;  /* 0x0000000c00a48947 */ /* 0x00cfea0003800000 */
.L_x_66:
[----:B------:R-:W-:Y:S05]  /*1ba0*/  BRA.U UP0, `(.L_x_55) ;  /* 0x0000000100647547 */ /* 0x000fea000b800000 */
[----:B------:R-:W-:Y:S01]  /*1bb0*/  UMOV UR4, 0x0 ;  /* 0x0000000000047882 */ /* 0x000fe20000000000 */
[----:B------:R-:W-:Y:S01]  /*1bc0*/  UMOV UR5, 0x8200010 ;  /* 0x0820001000057882 */ /* 0x000fe20000000000 */
[----:B------:R-:W-:Y:S01]  /*1bd0*/  UMOV UR24, 0x0 ;  /* 0x0000000000187882 */ /* 0x000fe20000000000 */
[----:B------:R-:W-:Y:S01]  /*1be0*/  UMOV UR25, 0x8200010 ;  /* 0x0820001000197882 */ /* 0x000fe20000000000 */
[----:B------:R-:W-:Y:S01]  /*1bf0*/  UMOV UR28, 0x0 ;  /* 0x00000000001c7882 */ /* 0x000fe20000000000 */
[----:B------:R-:W-:Y:S01]  /*1c00*/  UMOV UR29, 0x8200010 ;  /* 0x08200010001d7882 */ /* 0x000fe20000000000 */
[----:B------:R2:W-:Y:S01]  /*1c10*/  UTCHMMA gdesc[UR14], gdesc[UR18], tmem[UR32], tmem[UR4], idesc[UR5], !UPT ;  /* 0x00ff04120e0075ea */ /* 0x0005e2000f800020 */
[----:B------:R-:W-:Y:S01]  /*1c20*/  UMOV UR56, 0x0 ;  /* 0x0000000000387882 */ /* 0x000fe20000000000 */
[----:B------:R-:W-:Y:S01]  /*1c30*/  UMOV UR57, 0x8200010 ;  /* 0x0820001000397882 */ /* 0x000fe20000000000 */
[----:B------:R2:W-:Y:S01]  /*1c40*/  UTCHMMA gdesc[UR16], gdesc[UR20], tmem[UR32], tmem[UR24], idesc[UR25], UPT ;  /* 0x00ff1814100075ea */ /* 0x0005e2000b800020 */
        /* <DEDUP_REMOVED lines=12> */
[----:B------:R2:W-:Y:S01]  /*1d10*/  UTCHMMA gdesc[UR40], gdesc[UR52], tmem[UR32], tmem[UR62], idesc[UR63], UPT ;  /* 0x00ff3e34280075ea */ /* 0x0005e2000b800020 */
[----:B------:R2:W-:Y:S01]  /*1d20*/  UTCHMMA gdesc[UR42], gdesc[UR54], tmem[UR32], tmem[UR64], idesc[UR65], UPT ;  /* 0x00ff40362a0075ea */ /* 0x0005e2000b800020 */
[----:B------:R-:W-:Y:S01]  /*1d30*/  NOP ;  /* 0x0000000000007918 */ /* 0x000fe20000000000 */
.L_x_55:
[----:B------:R-:W-:Y:S01]  /*1d40*/  ELECT P0, URZ, PT ;  /* 0x0000000000ff782f */ /* 0x000fe20003800000 */
[----:B--2---:R-:W-:-:S03]  /*1d50*/  UIADD3 UR4, UPT, UPT, UR10, 0x10010, URZ ;  /* 0x000100100a047890 */ /* 0x004fc6000fffe0ff */
[----:B------:R-:W-:Y:S01]  /*1d60*/  ISETP.LT.U32.AND P0, PT, R68, 0x20, P0 ;  /* 0x000000204400780c */ /* 0x000fe20000701070 */
[----:B------:R-:W-:-:S12]  /*1d70*/  UMOV UR5, URZ ;  /* 0x000000ff00057c82 */ /* 0x000fd80008000000 */
[----:B------:R-:W-:Y:S01]  /*1d80*/  VOTEU.ANY UP0, P0 ;  /* 0x0000000000ff7886 */ /* 0x000fe20000000100 */
[----:B------:R-:W-:Y:S01]  /*1d90*/  VOTEU.ANY UP1, P0 ;  /* 0x0000000000ff7886 */ /* 0x000fe20000020100 */
[----:B------:R-:W-:-:S03]  /*1da0*/  ISETP.GE.U32.AND P0, PT, R10, 0x81, PT ;  /* 0x000000810a00780c */ /* 0x000fc60003f06070 */
[----:B------:R-:W-:Y:S02]  /*1db0*/  @UP0 UMOV UR24, UR4 ;  /* 0x0000000400180c82 */ /* 0x000fe40008000000 */
[----:B------:R2:W-:Y:S01]  /*1dc0*/  @UP1 UTCBAR [UR24], URZ ;  /* 0x000000ff180013e9 */ /* 0x0005e200080000ff */
[----:B------:R-:W-:Y:S06]  /*1dd0*/  BAR.SYNC.DEFER_BLOCKING 0x0 ;  /* 0x0000000000007b1d */ /* 0x000fec0000010000 */
[----:B------:R-:W3:Y:S02]  /*1de0*/  SYNCS.PHASECHK.TRANS64.TRYWAIT P1, [UR10+0x10010], RZ ;  /* 0x010010ffff0075a7 */ /* 0x000ee4000802110a */
[----:B--23--:R-:W-:Y:S05]  /*1df0*/  @!P1 BRA `(.L_x_56) ;  /* 0x0000000c00189947 */ /* 0x00cfea0003800000 */
.L_x_67:
[----:B------:R-:W-:Y:S05]  /*1e00*/  @!P0 BRA `(.L_x_53) ;  /* 0x00000004001c8947 */ /* 0x000fea0003800000 */
[----:B------:R-:W-:Y:S01]  /*1e10*/  IMAD.MOV.U32 R2, RZ, RZ, 0x1 ;  /* 0x00000001ff027424 */ /* 0x000fe200078e00ff */
[----:B------:R-:W2:Y:S01]  /*1e20*/  LDCU UR68, c[0x0][0x3a0] ;  /* 0x00007400ff4477ac */ /* 0x000ea20008000800 */
[----:B------:R-:W-:-:S05]  /*1e30*/  UMOV UR33, 0x80 ;  /* 0x0000008000217882 */ /* 0x000fca0000000000 */
.L_x_60:
[----:B------:R-:W-:Y:S01]  /*1e40*/  BAR.SYNC.DEFER_BLOCKING 0x0 ;  /* 0x0000000000007b1d */ /* 0x000fe20000010000 */
[----:B------:R-:W-:Y:S01]  /*1e50*/  @!P3 IMAD.MOV.U32 R3, RZ, RZ, 0x10000 ;  /* 0x00010000ff03b424 */ /* 0x000fe200078e00ff */
[----:B------:R-:W-:Y:S01]  /*1e60*/  ELECT P1, URZ, PT ;  /* 0x0000000000ff782f */ /* 0x000fe20003820000 */
[----:B------:R-:W-:-:S03]  /*1e70*/  ULOP3.LUT UR30, UR11, 0x1, URZ, 0xc0, !UPT ;  /* 0x000000010b1e7892 */ /* 0x000fc6000f8ec0ff */
[C---:B------:R-:W-:Y:S02]  /*1e80*/  ISETP.LT.U32.AND P1, PT, R68.reuse, 0x40, P1 ;  /* 0x000000404400780c */ /* 0x040fe40000f21070 */
[----:B------:R-:W-:Y:S01]  /*1e90*/  ELECT P0, URZ, PT ;  /* 0x0000000000ff782f */ /* 0x000fe20003800000 */
[----:B------:R-:W-:Y:S02]  /*1ea0*/  ULEA UR28, UR30, UR10, 0xe ;  /* 0x0000000a1e1c7291 */ /* 0x000fe4000f8e70ff */
[----:B------:R-:W-:Y:S01]  /*1eb0*/  ULEA UR30, UR30, UR33, 0x6 ;  /* 0x000000211e1e7291 */ /* 0x000fe2000f8e30ff */
[----:B------:R-:W-:-:S06]  /*1ec0*/  ISETP.LT.U32.AND P0, PT, R68, 0x40, P0 ;  /* 0x000000404400780c */ /* 0x000fcc0000701070 */
[----:B------:R-:W-:Y:S01]  /*1ed0*/  UMOV UR26, UR30 ;  /* 0x0000001e001a7c82 */ /* 0x000fe20008000000 */
[----:B------:R-:W-:Y:S01]  /*1ee0*/  VOTEU.ANY UP0, P1 ;  /* 0x0000000000ff7886 */ /* 0x000fe20000800100 */
[----:B------:R3:W-:Y:S01]  /*1ef0*/  @!P3 SYNCS.ARRIVE.TRANS64 RZ, [UR10+0x10000], R3 ;  /* 0x01000003ffffb9a7 */ /* 0x0007e2000800000a */
[----:B------:R5:W-:Y:S06]  /*1f00*/  MEMBAR.ALL.CTA ;  /* 0x0000000000007992 */ /* 0x000bec0000008000 */
[----:B-----5:R-:W5:Y:S01]  /*1f10*/  FENCE.VIEW.ASYNC.S ;  /* 0x00000000000073c6 */ /* 0x020f620000000000 */
[----:B------:R-:W-:Y:S01]  /*1f20*/  @UP0 UIADD3 UR29, UPT, UPT, UR10, 0x10000, URZ ;  /* 0x000100000a1d0890 */ /* 0x000fe2000fffe0ff */
[----:B-----5:R-:W-:Y:S01]  /*1f30*/  VOTEU.ANY UP0, P1 ;  /* 0x0000000000ff7886 */ /* 0x020fe20000800100 */
[----:B------:R-:W-:Y:S01]  /*1f40*/  VOTEU.ANY UP1, P0 ;  /* 0x0000000000ff7886 */ /* 0x000fe20000020100 */
[----:B---3--:R-:W-:-:S04]  /*1f50*/  IMAD.U32 R3, R2, -0x80000000, RZ ;  /* 0x8000000002037824 */ /* 0x008fc800078e00ff */
[----:B------:R-:W-:Y:S02]  /*1f60*/  @UP1 UIADD3 UR24, UPT, UPT, UR28, 0x8000, URZ ;  /* 0x000080001c181890 */ /* 0x000fe4000fffe0ff */
[----:B------:R-:W-:Y:S01]  /*1f70*/  @UP1 UIADD3 UR25, UPT, UPT, UR10, 0x10000, URZ ;  /* 0x000100000a191890 */ /* 0x000fe2000fffe0ff */
[----:B------:R-:W-:Y:S01]  /*1f80*/  VOTEU.ANY UP1, P0 ;  /* 0x0000000000ff7886 */ /* 0x000fe20000020100 */
[----:B------:R-:W-:Y:S06]  /*1f90*/  BAR.SYNC.DEFER_BLOCKING 0x0 ;  /* 0x0000000000007b1d */ /* 0x000fec0000010000 */
[----:B------:R3:W-:Y:S01]  /*1fa0*/  @UP0 UTMALDG.2D [UR28], [UR8] ;  /* 0x0000001c080005b4 */ /* 0x0007e20008008000 */
[----:B------:R-:W-:Y:S01]  /*1fb0*/  UISETP.NE.U32.AND UP0, UPT, UR11, URZ, UPT ;  /* 0x000000ff0b00728c */ /* 0x000fe2000bf05070 */
[----:B------:R-:W-:Y:S06]  /*1fc0*/  BAR.SYNC.DEFER_BLOCKING 0x0 ;  /* 0x0000000000007b1d */ /* 0x000fec0000010000 */
[----:B------:R3:W-:Y:S02]  /*1fd0*/  @UP1 UTMALDG.2D [UR24], [UR6] ;  /* 0x00000018060015b4 */ /* 0x0007e40008008000 */
[----:B------:R-:W-:Y:S06]  /*1fe0*/  BAR.SYNC.DEFER_BLOCKING 0x0 ;  /* 0x0000000000007b1d */ /* 0x000fec0000010000 */
[----:B------:R-:W5:Y:S02]  /*1ff0*/  SYNCS.PHASECHK.TRANS64.TRYWAIT P0, [UR10+0x10000], R3 ;  /* 0x01000003ff0075a7 */ /* 0x000f64000800110a */
[----:B---3-5:R-:W-:Y:S05]  /*2000*/  @!P0 BRA `(.L_x_57) ;  /* 0x0000000800a08947 */ /* 0x028fea0003800000 */
.L_x_68:
[----:B------:R-:W-:Y:S05]  /*2010*/  BRA.U UP0, `(.L_x_58) ;  /* 0x0000000100647547 */ /* 0x000fea000b800000 */
[----:B------:R-:W-:Y:S01]  /*2020*/  UMOV UR24, 0x0 ;  /* 0x0000000000187882 */ /* 0x000fe20000000000 */
[----:B------:R-:W-:Y:S01]  /*2030*/  UMOV UR25, 0x8200010 ;  /* 0x0820001000197882 */ /* 0x000fe20000000000 */
[----:B------:R-:W-:Y:S01]  /*2040*/  UMOV UR28, 0x0 ;  /* 0x00000000001c7882 */ /* 0x000fe20000000000 */
[----:B------:R-:W-:Y:S01]  /*2050*/  UMOV UR29, 0x8200010 ;  /* 0x08200010001d7882 */ /* 0x000fe20000000000 */
        /* <DEDUP_REMOVED lines=21> */
.L_x_58:
[----:B------:R-:W-:-:S04]  /*21b0*/  ELECT P0, URZ, PT ;  /* 0x0000000000ff782f */ /* 0x000fc80003800000 */
[----:B------:R-:W-:-:S13]  /*21c0*/  ISETP.LT.U32.AND P0, PT, R68, 0x20, P0 ;  /* 0x000000204400780c */ /* 0x000fda0000701070 */
[----:B------:R-:W-:Y:S01]  /*21d0*/  VOTEU.ANY UP0, P0 ;  /* 0x0000000000ff7886 */ /* 0x000fe20000000100 */
[----:B------:R-:W-:-:S04]  /*21e0*/  VOTEU.ANY UP1, P0 ;  /* 0x0000000000ff7886 */ /* 0x000fc80000020100 */
[----:B---3--:R-:W-:Y:S02]  /*21f0*/  @UP0 UMOV UR24, UR4 ;  /* 0x0000000400180c82 */ /* 0x008fe40008000000 */
[----:B------:R3:W-:Y:S01]  /*2200*/  @UP1 UTCBAR [UR24], URZ ;  /* 0x000000ff180013e9 */ /* 0x0007e200080000ff */
[----:B------:R-:W-:Y:S06]  /*2210*/  BAR.SYNC.DEFER_BLOCKING 0x0 ;  /* 0x0000000000007b1d */ /* 0x000fec0000010000 */
[----:B------:R-:W5:Y:S02]  /*2220*/  SYNCS.PHASECHK.TRANS64.TRYWAIT P0, [UR10+0x10010], R3 ;  /* 0x01001003ff0075a7 */ /* 0x000f64000800110a */
[----:B---3-5:R-:W-:Y:S05]  /*2230*/  @!P0 BRA `(.L_x_59) ;  /* 0x0000000800208947 */ /* 0x028fea0003800000 */
.L_x_69:
[----:B------:R-:W-:Y:S01]  /*2240*/  UIADD3 UR33, UPT, UPT, UR33, 0x80, URZ ;  /* 0x0000008021217890 */ /* 0x000fe2000fffe0ff */
[----:B------:R-:W-:-:S03]  /*2250*/  LOP3.LUT R2, R2, 0x1, RZ, 0x3c, !PT ;  /* 0x0000000102027812 */ /* 0x000fc600078e3cff */
[----:B--2---:R-:W-:-:S09]  /*2260*/  UISETP.GE.AND UP0, UPT, UR33, UR68, UPT ;  /* 0x000000442100728c */ /* 0x004fd2000bf06270 */
[----:B------:R-:W-:Y:S05]  /*2270*/  BRA.U !UP0, `(.L_x_60) ;  /* 0xfffffff908f07547 */ /* 0x000fea000b83ffff */
.L_x_53:
[----:B---3-5:R-:W-:Y:S06]  /*2280*/  BAR.SYNC.DEFER_BLOCKING 0x0 ;  /* 0x0000000000007b1d */ /* 0x028fec0000010000 */
[----:B------:R-:W-:Y:S04]  /*2290*/  BSSY.RECONVERGENT B5, `(.L_x_61) ;  /* 0x0000004000057945 */ /* 0x000fe80003800200 */
[----:B------:R-:W-:Y:S05]  /*22a0*/  @P3 BRA `(.L_x_62) ;  /* 0x0000000000083947 */ /* 0x000fea0003800000 */
[----:B------:R-:W3:Y:S02]  /*22b0*/  SYNCS.CCTL.IV [UR10+0x10000] ;  /* 0x01000000ff0079b1 */ /* 0x000ee4000800000a */
[----:B---3--:R-:W3:Y:S02]  /*22c0*/  SYNCS.CCTL.IV [UR10+0x10010] ;  /* 0x01001000ff0079b1 */ /* 0x008ee4000800000a */
.L_x_62:
[----:B--2---:R-:W-:Y:S05]  /*22d0*/  BSYNC.RECONVERGENT B5 ;  /* 0x0000000000057941 */ /* 0x004fea0003800200 */
.L_x_61:
[----:B------:R-:W-:Y:S01]  /*22e0*/  USHF.L.U32 UR4, UR11, 0x15, URZ ;  /* 0x000000150b047899 */ /* 0x000fe200080006ff */
[C---:B------:R-:W-:Y:S01]  /*22f0*/  IMAD.SHL.U32 R2, R0.reuse, 0x80, RZ ;  /* 0x0000008000027824 */ /* 0x040fe200078e00ff */
[----:B------:R-:W-:Y:S01]  /*2300*/  USHF.L.U32 UR5, UR11, 0x4, URZ ;  /* 0x000000040b057899 */ /* 0x000fe200080006ff */
[----:B------:R-:W-:Y:S01]  /*2310*/  IMAD.SHL.U32 R3, R0, 0x10, RZ ;  /* 0x0000001000037824 */ /* 0x000fe200078e00ff */
[----:B------:R-:W-:Y:S02]  /*2320*/  ULOP3.LUT UR4, UR4, 0x600000, URZ, 0xc0, !UPT ;  /* 0x0060000004047892 */ /* 0x000fe4000f8ec0ff */
[----:B------:R-:W-:Y:S01]  /*2330*/  ULOP3.LUT UR5, UR5, 0x40, URZ, 0xc0, !UPT ;  /* 0x0000004005057892 */ /* 0x000fe2000f8ec0ff */
[----:B------:R-:W-:Y:S02]  /*2340*/  LOP3.LUT R2, R2, 0x7f80, RZ, 0xc0, !PT ;  /* 0x00007f8002027812 */ /* 0x000fe400078ec0ff */
[----:B------:R-:W-:Y:S01]  /*2350*/  ELECT P0, URZ, PT ;  /* 0x0000000000ff782f */ /* 0x000fe20003800000 */
[----:B------:R-:W-:Y:S01]  /*2360*/  UIADD3 UR4, UPT, UPT, UR5, UR4, UR32 ;  /* 0x0000000405047290 */ /* 0x000fe2000fffe020 */
[----:B------:R-:W-:Y:S01]  /*2370*/  LOP3.LUT R2, R2, 0x70, R3, 0xf8, !PT ;  /* 0x0000007002027812 */ /* 0x000fe200078ef803 */
[----:B------:R-:W-:Y:S01]  /*2380*/  ULOP3.LUT UR11, UR11, 0x1, URZ, 0xc0, !UPT ;  /* 0x000000010b0b7892 */ /* 0x000fe2000f8ec0ff */
[----:B------:R-:W-:Y:S01]  /*2390*/  ISETP.LT.U32.AND P0, PT, R68, 0x40, P0 ;  /* 0x000000404400780c */ /* 0x000fe20000701070 */
[----:B------:R-:W-:Y:S01]  /*23a0*/  UMOV UR6, UR31 ;  /* 0x0000001f00067c82 */ /* 0x000fe20008000000 */
[C---:B------:R-:W-:Y:S01]  /*23b0*/  LOP3.LUT R0, R2.reuse, 0x10, RZ, 0x3c, !PT ;  /* 0x0000001002007812 */ /* 0x040fe200078e3cff */
[----:B------:R-:W-:Y:S01]  /*23c0*/  ULEA UR5, UR11, UR27, 0x6 ;  /* 0x0000001b0b057291 */ /* 0x000fe2000f8e30ff */
[----:B------:R-:W-:-:S02]  /*23d0*/  LOP3.LUT R3, R2, 0x20, RZ, 0x3c, !PT ;  /* 0x0000002002037812 */ /* 0x000fc400078e3cff */
[----:B----4-:R-:W2:Y:S01]  /*23e0*/  LDTM.x64 R4, tmem[UR4] ;  /* 0x00000004000479ee */ /* 0x010ea20008340000 */
[----:B------:R-:W-:Y:S01]  /*23f0*/  NOP ;  /* 0x0000000000007918 */ /* 0x000fe20000000000 */
[----:B------:R-:W-:-:S05]  /*2400*/  ULEA UR4, UR11, UR10, 0xe ;  /* 0x0000000a0b047291 */ /* 0x000fca000f8e70ff */
[----:B--2---:R-:W-:Y:S01]  /*2410*/  VOTEU.ANY UP1, P0 ;  /* 0x0000000000ff7886 */ /* 0x004fe20000020100 */
[----:B------:R-:W-:Y:S01]  /*2420*/  VOTEU.ANY UP0, P0 ;  /* 0x0000000000ff7886 */ /* 0x000fe20000000100 */
[----:B------:R-:W-:Y:S02]  /*2430*/  F2FP.F16.F32.PACK_AB R4, R5, R4 ;  /* 0x000000040504723e */ /* 0x000fe400000000ff */
[----:B------:R-:W-:Y:S02]  /*2440*/  F2FP.F16.F32.PACK_AB R5, R7, R6 ;  /* 0x000000060705723e */ /* 0x000fe400000000ff */
[----:B------:R-:W-:Y:S02]  /*2450*/  F2FP.F16.F32.PACK_AB R12, R13, R12 ;  /* 0x0000000c0d0c723e */ /* 0x000fe400000000ff */
[----:B------:R-:W-:Y:S02]  /*2460*/  F2FP.F16.F32.PACK_AB R6, R9, R8 ;  /* 0x000000080906723e */ /* 0x000fe400000000ff */
[----:B------:R-:W-:-:S02]  /*2470*/  F2FP.F16.F32.PACK_AB R7, R11, R10 ;  /* 0x0000000a0b07723e */ /* 0x000fc400000000ff */
[----:B------:R-:W-:Y:S02]  /*2480*/  F2FP.F16.F32.PACK_AB R13, R15, R14 ;  /* 0x0000000e0f0d723e */ /* 0x000fe400000000ff */
[----:B------:R-:W-:Y:S01]  /*2490*/  F2FP.F16.F32.PACK_AB R20, R21, R20 ;  /* 0x000000141514723e */ /* 0x000fe200000000ff */
[----:B---3--:R2:W-:Y:S01]  /*24a0*/  STS.128 [R2+UR10], R4 ;  /* 0x0000000402007988 */ /* 0x0085e20008000c0a */
[----:B------:R-:W-:Y:S02]  /*24b0*/  F2FP.F16.F32.PACK_AB R14, R17, R16 ;  /* 0x00000010110e723e */ /* 0x000fe400000000ff */
[----:B------:R-:W-:Y:S02]  /*24c0*/  F2FP.F16.F32.PACK_AB R15, R19, R18 ;  /* 0x00000012130f723e */ /* 0x000fe400000000ff */
[----:B------:R-:W-:Y:S02]  /*24d0*/  F2FP.F16.F32.PACK_AB R21, R23, R22 ;  /* 0x000000161715723e */ /* 0x000fe400000000ff */
[----:B------:R-:W-:Y:S01]  /*24e0*/  F2FP.F16.F32.PACK_AB R28, R29, R28 ;  /* 0x0000001c1d1c723e */ /* 0x000fe200000000ff */
[----:B------:R2:W-:Y:S01]  /*24f0*/  STS.128 [R0+UR10], R12 ;  /* 0x0000000c00007988 */ /* 0x0005e20008000c0a */
[----:B------:R-:W-:-:S02]  /*2500*/  F2FP.F16.F32.PACK_AB R22, R25, R24 ;  /* 0x000000181916723e */ /* 0x000fc400000000ff */
[----:B------:R-:W-:Y:S02]  /*2510*/  F2FP.F16.F32.PACK_AB R23, R27, R26 ;  /* 0x0000001a1b17723e */ /* 0x000fe400000000ff */
[----:B------:R-:W-:Y:S02]  /*2520*/  F2FP.F16.F32.PACK_AB R29, R31, R30 ;  /* 0x0000001e1f1d723e */ /* 0x000fe400000000ff */
[----:B------:R-:W-:Y:S01]  /*2530*/  F2FP.F16.F32.PACK_AB R36, R37, R36 ;  /* 0x000000242524723e */ /* 0x000fe200000000ff */
[----:B------:R2:W-:Y:S01]  /*2540*/  STS.128 [R3+UR10], R20 ;  /* 0x0000001403007988 */ /* 0x0005e20008000c0a */
[----:B------:R-:W-:Y:S02]  /*2550*/  F2FP.F16.F32.PACK_AB R30, R33, R32 ;  /* 0x00000020211e723e */ /* 0x000fe400000000ff */
[----:B------:R-:W-:Y:S02]  /*2560*/  F2FP.F16.F32.PACK_AB R31, R35, R34 ;  /* 0x00000022231f723e */ /* 0x000fe400000000ff */
[----:B------:R-:W-:-:S02]  /*2570*/  F2FP.F16.F32.PACK_AB R37, R39, R38 ;  /* 0x000000262725723e */ /* 0x000fc400000000ff */
[----:B------:R-:W-:Y:S02]  /*2580*/  F2FP.F16.F32.PACK_AB R44, R45, R44 ;  /* 0x0000002c2d2c723e */ /* 0x000fe400000000ff */
[----:B------:R-:W-:Y:S02]  /*2590*/  LOP3.LUT R8, R2, 0x30, RZ, 0x3c, !PT ;  /* 0x0000003002087812 */ /* 0x000fe400078e3cff */
[----:B------:R-:W-:Y:S02]  /*25a0*/  F2FP.F16.F32.PACK_AB R38, R41, R40 ;  /* 0x000000282926723e */ /* 0x000fe400000000ff */
[----:B------:R-:W-:Y:S01]  /*25b0*/  F2FP.F16.F32.PACK_AB R39, R43, R42 ;  /* 0x0000002a2b27723e */ /* 0x000fe200000000ff */
[----:B------:R2:W-:Y:S01]  /*25c0*/  STS.128 [R8+UR10], R28 ;  /* 0x0000001c08007988 */ /* 0x0005e20008000c0a */
[----:B------:R-:W-:Y:S02]  /*25d0*/  F2FP.F16.F32.PACK_AB R45, R47, R46 ;  /* 0x0000002e2f2d723e */ /* 0x000fe400000000ff */
[----:B------:R-:W-:-:S02]  /*25e0*/  F2FP.F16.F32.PACK_AB R52, R53, R52 ;  /* 0x000000343534723e */ /* 0x000fc400000000ff */
[C---:B------:R-:W-:Y:S02]  /*25f0*/  LOP3.LUT R9, R2.reuse, 0x40, RZ, 0x3c, !PT ;  /* 0x0000004002097812 */ /* 0x040fe400078e3cff */
[----:B------:R-:W-:Y:S02]  /*2600*/  F2FP.F16.F32.PACK_AB R46, R49, R48 ;  /* 0x00000030312e723e */ /* 0x000fe400000000ff */
[----:B------:R-:W-:Y:S01]  /*2610*/  F2FP.F16.F32.PACK_AB R47, R51, R50 ;  /* 0x00000032332f723e */ /* 0x000fe200000000ff */
[----:B------:R2:W-:Y:S01]  /*2620*/  STS.128 [R9+UR10], R36 ;  /* 0x0000002409007988 */ /* 0x0005e20008000c0a */
[----:B------:R-:W-:Y:S02]  /*2630*/  F2FP.F16.F32.PACK_AB R53, R55, R54 ;  /* 0x000000363735723e */ /* 0x000fe400000000ff */
[----:B------:R-:W-:Y:S02]  /*2640*/  F2FP.F16.F32.PACK_AB R60, R61, R60 ;  /* 0x0000003c3d3c723e */ /* 0x000fe400000000ff */
[----:B------:R-:W-:-:S02]  /*2650*/  LOP3.LUT R10, R2, 0x50, RZ, 0x3c, !PT ;  /* 0x00000050020a7812 */ /* 0x000fc400078e3cff */
[----:B------:R-:W-:Y:S02]  /*2660*/  F2FP.F16.F32.PACK_AB R54, R57, R56 ;  /* 0x000000383936723e */ /* 0x000fe400000000ff */
[----:B------:R-:W-:Y:S01]  /*2670*/  F2FP.F16.F32.PACK_AB R55, R59, R58 ;  /* 0x0000003a3b37723e */ /* 0x000fe200000000ff */
[----:B------:R2:W-:Y:S01]  /*2680*/  STS.128 [R10+UR10], R44 ;  /* 0x0000002c0a007988 */ /* 0x0005e20008000c0a */
[----:B------:R-:W-:Y:S02]  /*2690*/  F2FP.F16.F32.PACK_AB R61, R63, R62 ;  /* 0x0000003e3f3d723e */ /* 0x000fe400000000ff */
[C---:B------:R-:W-:Y:S02]  /*26a0*/  LOP3.LUT R11, R2.reuse, 0x60, RZ, 0x3c, !PT ;  /* 0x00000060020b7812 */ /* 0x040fe400078e3cff */
[----:B------:R-:W-:Y:S02]  /*26b0*/  F2FP.F16.F32.PACK_AB R62, R65, R64 ;  /* 0x00000040413e723e */ /* 0x000fe400000000ff */
[----:B------:R-:W-:Y:S01]  /*26c0*/  F2FP.F16.F32.PACK_AB R63, R67, R66 ;  /* 0x00000042433f723e */ /* 0x000fe200000000ff */
[----:B------:R2:W-:Y:S01]  /*26d0*/  STS.128 [R11+UR10], R52 ;  /* 0x000000340b007988 */ /* 0x0005e20008000c0a */
[----:B------:R-:W-:-:S05]  /*26e0*/  LOP3.LUT R16, R2, 0x70, RZ, 0x3c, !PT ;  /* 0x0000007002107812 */ /* 0x000fca00078e3cff */
[----:B------:R2:W-:Y:S01]  /*26f0*/  STS.128 [R16+UR10], R60 ;  /* 0x0000003c10007988 */ /* 0x0005e20008000c0a */
[----:B------:R3:W-:Y:S06]  /*2700*/  MEMBAR.ALL.CTA ;  /* 0x0000000000007992 */ /* 0x0007ec0000008000 */
[----:B---3--:R-:W3:Y:S02]  /*2710*/  FENCE.VIEW.ASYNC.S ;  /* 0x00000000000073c6 */ /* 0x008ee40000000000 */
[----:B---3--:R-:W-:Y:S06]  /*2720*/  BAR.SYNC.DEFER_BLOCKING 0x0 ;  /* 0x0000000000007b1d */ /* 0x008fec0000010000 */
[----:B------:R2:W-:Y:S01]  /*2730*/  @UP1 UTMASTG.2D [UR4], [UR12] ;  /* 0x000000040c0013b5 */ /* 0x0005e20008008000 */
[----:B------:R0:W-:Y:S01]  /*2740*/  UTMACMDFLUSH ;  /* 0x00000000000079b7 */ /* 0x0001e20000000000 */
[----:B------:R-:W-:-:S04]  /*2750*/  DEPBAR.LE SB0, 0x0 ;  /* 0x000080000000791a */ /* 0x000fc80000000000 */
[----:B------:R-:W-:Y:S08]  /*2760*/  BAR.SYNC.DEFER_BLOCKING 0x0 ;  /* 0x0000000000007b1d */ /* 0x000ff00000010000 */
[----:B------:R-:W-:Y:S06]  /*2770*/  BAR.SYNC.DEFER_BLOCKING 0x0 ;  /* 0x0000000000007b1d */ /* 0x000fec0000010000 */
[----:B--2---:R-:W-:Y:S05]  /*2780*/  @P2 BRA `(.L_x_63) ;  /* 0x0000000000a02947 */ /* 0x004fea0003800000 */
[----:B------:R-:W2:Y:S01]  /*2790*/  S2UR UR5, SR_CgaCtaId ;  /* 0x00000000000579c3 */ /* 0x000ea20000008800 */
[----:B------:R-:W-:Y:S01]  /*27a0*/  NOP ;  /* 0x0000000000007918 */ /* 0x000fe20000000000 */
[----:B------:R-:W-:Y:S01]  /*27b0*/  UMOV UR4, 0x50 ;  /* 0x0000005000047882 */ /* 0x000fe20000000000 */
[----:B------:R-:W-:Y:S02]  /*27c0*/  IMAD.U32 R0, RZ, RZ, UR32 ;  /* 0x00000020ff007e24 */ /* 0x000fe4000f8e00ff */
[----:B------:R-:W-:Y:S02]  /*27d0*/  IMAD.MOV.U32 R3, RZ, RZ, 0xf ;  /* 0x0000000fff037424 */ /* 0x000fe400078e00ff */
[----:B------:R-:W-:Y:S01]  /*27e0*/  IMAD.MOV.U32 R7, RZ, RZ, 0x1 ;  /* 0x00000001ff077424 */ /* 0x000fe200078e00ff */
[----:B------:R-:W-:-:S04]  /*27f0*/  LOP3.LUT R0, R0, 0xffff, RZ, 0xc0, !PT ;  /* 0x0000ffff00007812 */ /* 0x000fc800078ec0ff */
[----:B------:R-:W-:-:S05]  /*2800*/  SHF.R.U32.HI R0, RZ, 0x5, R0 ;  /* 0x00000005ff007819 */ /* 0x000fca0000011600 */
[----:B------:R-:W-:Y:S01]  /*2810*/  VIADD R2, R0, 0x10 ;  /* 0x0000001000027836 */ /* 0x000fe20000000000 */
[----:B------:R-:W-:Y:S01]  /*2820*/  SHF.L.U32 R0, R3, R0, RZ ;  /* 0x0000000003007219 */ /* 0x000fe200000006ff */
[----:B--2---:R-:W-:-:S03]  /*2830*/  ULEA UR6, UR5, UR4, 0x18 ;  /* 0x0000000405067291 */ /* 0x004fc6000f8ec0ff */
[----:B------:R-:W-:-:S04]  /*2840*/  SHF.L.U32 R3, R7, R2, RZ ;  /* 0x0000000207037219 */ /* 0x000fc800000006ff */
[----:B------:R-:W-:Y:S02]  /*2850*/  LOP3.LUT R0, R3, R0, RZ, 0xfc, !PT ;  /* 0x0000000003007212 */ /* 0x000fe400078efcff */
[----:B------:R-:W2:Y:S02]  /*2860*/  LDS R5, [UR6] ;  /* 0x00000006ff057984 */ /* 0x000ea40008000800 */
[C---:B------:R-:W-:Y:S02]  /*2870*/  LOP3.LUT R2, R0.reuse, 0xffff, RZ, 0xc0, !PT ;  /* 0x0000ffff00027812 */ /* 0x040fe400078ec0ff */
[----:B--2---:R-:W-:-:S04]  /*2880*/  LOP3.LUT R3, R0, 0xffff, R5, 0x80, !PT ;  /* 0x0000ffff00037812 */ /* 0x004fc800078e8005 */
[----:B------:R-:W-:-:S13]  /*2890*/  ISETP.NE.AND P0, PT, R3, R2, PT ;  /* 0x000000020300720c */ /* 0x000fda0003f05270 */
[----:B------:R-:W-:Y:S05]  /*28a0*/  @P0 BRA `(.L_x_64) ;  /* 0x0000000000500947 */ /* 0x000fea0003800000 */
[----:B------:R-:W-:Y:S02]  /*28b0*/  SHF.R.U32.HI R5, RZ, 0x10, R5 ;  /* 0x00000010ff057819 */ /* 0x000fe40000011605 */
[----:B------:R-:W-:-:S04]  /*28c0*/  SHF.R.U32.HI R2, RZ, 0x10, R0 ;  /* 0x00000010ff027819 */ /* 0x000fc80000011600 */
[----:B------:R-:W-:-:S04]  /*28d0*/  LOP3.LUT R5, R5, R2, RZ, 0xc0, !PT ;  /* 0x0000000205057212 */ /* 0x000fc800078ec0ff */
[----:B------:R-:W-:-:S13]  /*28e0*/  ISETP.NE.AND P0, PT, R5, R2, PT ;  /* 0x000000020500720c */ /* 0x000fda0003f05270 */
[----:B------:R-:W-:Y:S05]  /*28f0*/  @P0 BRA `(.L_x_65) ;  /* 0x0000000000300947 */ /* 0x000fea0003800000 */
[----:B------:R-:W-:Y:S01]  /*2900*/  R2UR UR4, R0 ;  /* 0x00000000000472ca */ /* 0x000fe200000e0000 */
[----:B------:R-:W-:Y:S01]  /*2910*/  VOTEU.ANY UR5, UPT, PT ;  /* 0x0000000000057886 */ /* 0x000fe200038e0100 */
[----:B------:R-:W2:Y:S01]  /*2920*/  S2R R0, SR_LANEID ;  /* 0x0000000000007919 */ /* 0x000ea20000000000 */
[----:B------:R-:W-:-:S10]  /*2930*/  UFLO.U32 UR5, UR5 ;  /* 0x00000005000572bd */ /* 0x000fd400080e0000 */
[----:B------:R-:W-:-:S06]  /*2940*/  ULOP3.LUT UR4, URZ, UR4, URZ, 0x33, !UPT ;  /* 0x00000004ff047292 */ /* 0x000fcc000f8e33ff */
[----:B------:R-:W-:-:S04]  /*2950*/  IMAD.U32 R2, RZ, RZ, UR4 ;  /* 0x00000004ff027e24 */ /* 0x000fc8000f8e00ff */
[----:B------:R-:W3:Y:S02]  /*2960*/  REDUX UR7, R2 ;  /* 0x00000000020773c4 */ /* 0x000ee40000000000 */
[----:B------:R4:W-:Y:S01]  /*2970*/  UTCATOMSWS.AND URZ, UR4 ;  /* 0x0000000400ff79e3 */ /* 0x0009e20008000000 */
[----:B--2---:R-:W-:Y:S01]  /*2980*/  ISETP.EQ.U32.AND P0, PT, R0, UR5, PT ;  /* 0x0000000500007c0c */ /* 0x004fe2000bf02070 */
[----:B---3--:R-:W-:-:S12]  /*2990*/  IMAD.U32 R0, RZ, RZ, UR7 ;  /* 0x00000007ff007e24 */ /* 0x008fd8000f8e00ff */
[----:B------:R4:W-:Y:S01]  /*29a0*/  @P0 ATOMS.AND RZ, [UR6], R0 ;  /* 0x00000000ffff098c */ /* 0x0009e2000a800006 */
[----:B------:R-:W-:Y:S05]  /*29b0*/  BRA `(.L_x_63) ;  /* 0x0000000000147947 */ /* 0x000fea0003800000 */
.L_x_65:
[----:B------:R-:W-:-:S07]  /*29c0*/  MOV R2, 0x29e0 ;  /* 0x000029e000027802 */ /* 0x000fce0000000f00 */
[----:B-1----:R-:W-:Y:S05]  /*29d0*/  CALL.REL.NOINC `($__internal_0_$__cuda_sm10x_tcgen05_guardrail_trap_col_being_dealloced_not_returned_by_alloc) ;  /* 0x0000000000447944 */ /* 0x002fea0003c00000 */
[----:B------:R-:W-:Y:S05]  /*29e0*/  BRA `(.L_x_63) ;  /* 0x0000000000087947 */ /* 0x000fea0003800000 */
.L_x_64:
[----:B------:R-:W-:-:S07]  /*29f0*/  MOV R2, 0x2a10 ;  /* 0x00002a1000027802 */ /* 0x000fce0000000f00 */
[----:B-1----:R-:W-:Y:S05]  /*2a00*/  CALL.REL.NOINC `($__internal_2_$__cuda_sm10x_tcgen05_guardrail_trap_unallocated_columns_being_dealloced) ;  /* 0x0000000000507944 */ /* 0x002fea0003c00000 */
.L_x_63:
[----:B------:R-:W-:Y:S01]  /*2a10*/  NOP ;  /* 0x0000000000007918 */ /* 0x000fe20000000000 */
[----:B----4-:R-:W-:Y:S05]  /*2a20*/  EXIT ;  /* 0x000000000000794d */ /* 0x010fea0003800000 */
.L_x_54:
[----:B------:R-:W2:Y:S02]  /*2a30*/  SYNCS.PHASECHK.TRANS64.TRYWAIT P0, [UR10+0x10000], RZ ;  /* 0x010000ffff0075a7 */ /* 0x000ea4000800110a */
[----:B--2---:R-:W-:Y:S05]  /*2a40*/  @!P0 BRA `(.L_x_54) ;  /* 0xfffffffc00f88947 */ /* 0x004fea000383ffff */
[----:B------:R-:W-:Y:S05]  /*2a50*/  BRA `(.L_x_66) ;  /* 0xfffffff000507947 */ /* 0x000fea000383ffff */
.L_x_56:
[----:B------:R-:W2:Y:S02]  /*2a60*/  SYNCS.PHASECHK.TRANS64.TRYWAIT P1, [UR10+0x10010], RZ ;  /* 0x010010ffff0075a7 */ /* 0x000ea4000802110a */
[----:B--2---:R-:W-:Y:S05]  /*2a70*/  @!P1 BRA `(.L_x_56) ;  /* 0xfffffffc00f89947 */ /* 0x004fea000383ffff */
[----:B------:R-:W-:Y:S05]  /*2a80*/  BRA `(.L_x_67) ;  /* 0xfffffff000dc7947 */ /* 0x000fea000383ffff */
.L_x_57:
[----:B------:R-:W3:Y:S02]  /*2a90*/  SYNCS.PHASECHK.TRANS64.TRYWAIT P0, [UR10+0x10000], R3 ;  /* 0x01000003ff0075a7 */ /* 0x000ee4000800110a */
[----:B---3--:R-:W-:Y:S05]  /*2aa0*/  @!P0 BRA `(.L_x_57) ;  /* 0xfffffffc00f88947 */ /* 0x008fea000383ffff */
[----:B------:R-:W-:Y:S05]  /*2ab0*/  BRA `(.L_x_68) ;  /* 0xfffffff400547947 */ /* 0x000fea000383ffff */
.L_x_59:
[----:B------:R-:W3:Y:S02]  /*2ac0*/  SYNCS.PHASECHK.TRANS64.TRYWAIT P0, [UR10+0x10010], R3 ;  /* 0x01001003ff0075a7 */ /* 0x000ee4000800110a */
[----:B---3--:R-:W-:Y:S05]  /*2ad0*/  @!P0 BRA `(.L_x_59) ;  /* 0xfffffffc00f88947 */ /* 0x008fea000383ffff */
[----:B------:R-:W-:Y:S05]  /*2ae0*/  BRA `(.L_x_69) ;  /* 0xfffffff400d47947 */ /* 0x000fea000383ffff */
        .weak           $__internal_0_$__cuda_sm10x_tcgen05_guardrail_trap_col_being_dealloced_not_returned_by_alloc
        .type           $__internal_0_$__cuda_sm10x_tcgen05_guardrail_trap_col_being_dealloced_not_returned_by_alloc,@function
        .size           $__internal_0_$__cuda_sm10x_tcgen05_guardrail_trap_col_being_dealloced_not_returned_by_alloc,($__internal_1_$__cuda_sm10x_tcgen05_guardrail_trap_phase_invalid_during_alloc - $__internal_0_$__cuda_sm10x_tcgen05_guardrail_trap_col_being_dealloced_not_returned_by_alloc)
$__internal_0_$__cuda_sm10x_tcgen05_guardrail_trap_col_being_dealloced_not_returned_by_alloc:
[----:B------:R-:W-:Y:S05]  /*2af0*/  BPT.TRAP 0x1 ;  /* 0x000000040000795c */ /* 0x000fea0000300000 */
[----:B------:R-:W-:-:S04]  /*2b00*/  IMAD.MOV.U32 R3, RZ, RZ, 0x0 ;  /* 0x00000000ff037424 */ /* 0x000fc800078e00ff */
[----:B------:R-:W-:Y:S05]  /*2b10*/  RET.REL.NODEC R2 `(gluon_tcgen05) ;  /* 0xffffffd402387950 */ /* 0x000fea0003c3ffff */
        .weak           $__internal_1_$__cuda_sm10x_tcgen05_guardrail_trap_phase_invalid_during_alloc
        .type           $__internal_1_$__cuda_sm10x_tcgen05_guardrail_trap_phase_invalid_during_alloc,@function
        .size           $__internal_1_$__cuda_sm10x_tcgen05_guardrail_trap_phase_invalid_during_alloc,($__internal_2_$__cuda_sm10x_tcgen05_guardrail_trap_unallocated_columns_being_dealloced - $__internal_1_$__cuda_sm10x_tcgen05_guardrail_trap_phase_invalid_during_alloc)
$__internal_1_$__cuda_sm10x_tcgen05_guardrail_trap_phase_invalid_during_alloc:
[----:B------:R-:W-:Y:S05]  /*2b20*/  BPT.TRAP 0x1 ;  /* 0x000000040000795c */ /* 0x000fea0000300000 */
[----:B------:R-:W-:-:S04]  /*2b30*/  IMAD.MOV.U32 R3, RZ, RZ, 0x0 ;  /* 0x00000000ff037424 */ /* 0x000fc800078e00ff */
[----:B------:R-:W-:Y:S05]  /*2b40*/  RET.REL.NODEC R2 `(gluon_tcgen05) ;  /* 0xffffffd4022c7950 */ /* 0x000fea0003c3ffff */
        .weak           $__internal_2_$__cuda_sm10x_tcgen05_guardrail_trap_unallocated_columns_being_dealloced
        .type           $__internal_2_$__cuda_sm10x_tcgen05_guardrail_trap_unallocated_columns_being_dealloced,@function
        .size           $__internal_2_$__cuda_sm10x_tcgen05_guardrail_trap_unallocated_columns_being_dealloced,(.L_x_73 - $__internal_2_$__cuda_sm10x_tcgen05_guardrail_trap_unallocated_columns_being_dealloced)
$__internal_2_$__cuda_sm10x_tcgen05_guardrail_trap_unallocated_columns_being_dealloced:
[----:B------:R-:W-:Y:S05]  /*2b50*/  BPT.TRAP 0x1 ;  /* 0x000000040000795c */ /* 0x000fea0000300000 */
[----:B------:R-:W-:-:S04]  /*2b60*/  IMAD.MOV.U32 R3, RZ, RZ, 0x0 ;  /* 0x00000000ff037424 */ /* 0x000fc800078e00ff */
[----:B------:R-:W-:Y:S05]  /*2b70*/  RET.REL.NODEC R2 `(gluon_tcgen05) ;  /* 0xffffffd402207950 */ /* 0x000fea0003c3ffff */
.L_x_70:
[----:B------:R-:W-:-:S00]  /*2b80*/  BRA `(.L_x_70) ;  /* 0xfffffffc00fc7947 */ /* 0x000fc0000383ffff */
[----:B------:R-:W-:-:S00]  /*2b90*/  NOP ;  /* 0x0000000000007918 */ /* 0x000fc00000000000 */
        /* <DEDUP_REMOVED lines=14> */
.L_x_73:


//--------------------- .nv.shared.gluon_tcgen05  --------------------------
	.section	.nv.shared.gluon_tcgen05,"aw",@nobits
	.sectionflags	@""
	.align	16
	.zero		1024


//--------------------- .nv.shared.reserved.0     --------------------------
	.section	.nv.shared.reserved.0,"aw",@nobits
	.align	8
	.weak		__nv_reservedSMEM_offset_0_alias
	.size		__nv_reservedSMEM_offset_0_alias, 0, 64
	.other		__nv_reservedSMEM_offset_0_alias,@"STO_CUDA_RESERVED_SHARED STV_DEFAULT"
__nv_reservedSMEM_offset_0_alias:
	.zero		0
.nv.shared.reserved.0:
	.zero		64
	.weak		__nv_reservedSMEM_allocation_phase
	.type		__nv_reservedSMEM_allocation_phase,@object
	.size		__nv_reservedSMEM_allocation_phase,(.L_0 - __nv_reservedSMEM_allocation_phase)
__nv_reservedSMEM_allocation_phase:
	.zero		1
.L_0:
	.zero		7
	.weak		__nv_reservedSMEM_devtool_atexit_pc
	.type		__nv_reservedSMEM_devtool_atexit_pc,@object
	.size		__nv_reservedSMEM_devtool_atexit_pc,(__nv_reservedSMEM_allocation_mask - __nv_reservedSMEM_devtool_atexit_pc)
__nv_reservedSMEM_devtool_atexit_pc:
	.zero		8
	.weak		__nv_reservedSMEM_allocation_mask
	.type		__nv_reservedSMEM_allocation_mask,@object
	.size		__nv_reservedSMEM_allocation_mask,(.L_2 - __nv_reservedSMEM_allocation_mask)
__nv_reservedSMEM_allocation_mask:
	.zero		4
.L_2:


//--------------------- .nv.constant0.gluon_tcgen05 --------------------------
	.section	.nv.constant0.gluon_tcgen05,"a",@progbits
	.sectionflags	@""
	.align	4
.nv.constant0.gluon_tcgen05:
	.zero		976


//--------------------- SYMBOLS --------------------------

	.type		.nv.reservedSmem.offset0,@object
	.size		.nv.reservedSmem.offset0,0x4
	.type		.nv.reservedSmem.cap,@object
	.size		.nv.reservedSmem.cap,0x4
